# CuTe-DSL kernel — source=cudnn_frontend_dsl family=gemm_swiglu_bs
# config = {"ab_dtype": "Float4E2M1FN", "sf_vec": 32, "vector_f32": true, "mma_mn": [256, 256], "cluster_mn": [2, 1]}


// ===== COMPILED SASS (sm_100a) =====

	.target	sm_100a

	.elftype	@"ET_EXEC"


//--------------------- .note.nv.tkinfo           --------------------------
	.section	.note.nv.tkinfo,"",@"SHT_NOTE"
	.sectionflags	@"SHF_NOTE_NV_TKINFO"
	.tkinfo
        /*0018*/ 	.word	0x00000081
        /*0030*/ 	.string	""
        /*0030*/ 	.string	"ptxas"
        /*0030*/ 	.string	"Cuda compilation tools, release 12.9, V12.9.83"
        /*0030*/ 	.string	"Build system must define TOOLS_VERSION_EXTENDED"
        /*0030*/ 	.string	"-O 3 -arch sm_100a "



//--------------------- .note.nv.cuver            --------------------------
	.section	.note.nv.cuver,"",@"SHT_NOTE"
	.sectionflags	@"SHF_NOTE_NV_CUVER"
        /*0018*/ 	.short	0x0001
        /*001a*/ 	.short	0x0064
        /*001c*/ 	.short	0x0001
        /*001e*/ 	.short	0x0000
        /*0020*/ 	.short	0x0001
        /*0022*/ 	.short	0x0000


//--------------------- .nv.info                  --------------------------
	.section	.nv.info,"",@"SHT_CUDA_INFO"
	.align	4


	//----- nvinfo : EIATTR_REGCOUNT
	.align		4
        /*0000*/ 	.byte	0x04, 0x2f
        /*0002*/ 	.short	(.L_6 - .L_5)
	.align		4
.L_5:
        /*0004*/ 	.word	index@(kernel_cutlass_kernel_cudnngemm_swigludense_blockscaled_gemm_persistent_swiglu_interleaved_quantSm100BlockScaledPersistentDenseGemmKernel_object_at__TiledMMA_ThrLayoutVMNK21111000_Permuta_0)
        /*0008*/ 	.word	0x00000068


	//----- nvinfo : EIATTR_FRAME_SIZE
	.align		4
.L_6:
        /*000c*/ 	.byte	0x04, 0x11
        /*000e*/ 	.short	(.L_8 - .L_7)
	.align		4
.L_7:
        /*0010*/ 	.word	index@($__internal_2_$__cuda_sm10x_tcgen05_guardrail_trap_unallocated_columns_being_dealloced)
        /*0014*/ 	.word	0x00000000


	//----- nvinfo : EIATTR_FRAME_SIZE
	.align		4
.L_8:
        /*0018*/ 	.byte	0x04, 0x11
        /*001a*/ 	.short	(.L_10 - .L_9)
	.align		4
.L_9:
        /*001c*/ 	.word	index@($__internal_1_$__cuda_sm10x_tcgen05_guardrail_trap_phase_invalid_during_alloc)
        /*0020*/ 	.word	0x00000000


	//----- nvinfo : EIATTR_FRAME_SIZE
	.align		4
.L_10:
        /*0024*/ 	.byte	0x04, 0x11
        /*0026*/ 	.short	(.L_12 - .L_11)
	.align		4
.L_11:
        /*0028*/ 	.word	index@($__internal_0_$__cuda_sm10x_tcgen05_guardrail_trap_col_being_dealloced_not_returned_by_alloc)
        /*002c*/ 	.word	0x00000000


	//----- nvinfo : EIATTR_FRAME_SIZE
	.align		4
.L_12:
        /*0030*/ 	.byte	0x04, 0x11
        /*0032*/ 	.short	(.L_14 - .L_13)
	.align		4
.L_13:
        /*0034*/ 	.word	index@(kernel_cutlass_kernel_cudnngemm_swigludense_blockscaled_gemm_persistent_swiglu_interleaved_quantSm100BlockScaledPersistentDenseGemmKernel_object_at__TiledMMA_ThrLayoutVMNK21111000_Permuta_0)
        /*0038*/ 	.word	0x00000000


	//----- nvinfo : EIATTR_MIN_STACK_SIZE
	.align		4
.L_14:
        /*003c*/ 	.byte	0x04, 0x12
        /*003e*/ 	.short	(.L_16 - .L_15)
	.align		4
.L_15:
        /*0040*/ 	.word	index@(kernel_cutlass_kernel_cudnngemm_swigludense_blockscaled_gemm_persistent_swiglu_interleaved_quantSm100BlockScaledPersistentDenseGemmKernel_object_at__TiledMMA_ThrLayoutVMNK21111000_Permuta_0)
        /*0044*/ 	.word	0x00000000
.L_16:


//--------------------- .nv.info.kernel_cutlass_kernel_cudnngemm_swigludense_blockscaled_gemm_persistent_swiglu_interleaved_quantSm100BlockScaledPersistentDenseGemmKernel_object_at__TiledMMA_ThrLayoutVMNK21111000_Permuta_0 --------------------------
	.section	.nv.info.kernel_cutlass_kernel_cudnngemm_swigludense_blockscaled_gemm_persistent_swiglu_interleaved_quantSm100BlockScaledPersistentDenseGemmKernel_object_at__TiledMMA_ThrLayoutVMNK21111000_Permuta_0,"",@"SHT_CUDA_INFO"
	.sectionflags	@""
	.align	4


	//----- nvinfo : EIATTR_CUDA_API_VERSION
	.align		4
        /*0000*/ 	.byte	0x04, 0x37
        /*0002*/ 	.short	(.L_18 - .L_17)
.L_17:
        /*0004*/ 	.word	0x00000081


	//----- nvinfo : EIATTR_KPARAM_INFO
	.align		4
.L_18:
        /*0008*/ 	.byte	0x04, 0x17
        /*000a*/ 	.short	(.L_20 - .L_19)
.L_19:
        /*000c*/ 	.word	0x00000000
        /*0010*/ 	.short	0x000b
        /*0012*/ 	.short	0x0364
        /*0014*/ 	.byte	0x00, 0xf0, 0x11, 0x00


	//----- nvinfo : EIATTR_KPARAM_INFO
	.align		4
.L_20:
        /*0018*/ 	.byte	0x04, 0x17
        /*001a*/ 	.short	(.L_22 - .L_21)
.L_21:
        /*001c*/ 	.word	0x00000000
        /*0020*/ 	.short	0x000a
        /*0022*/ 	.short	0x0358
        /*0024*/ 	.byte	0x00, 0xf0, 0x31, 0x00


	//----- nvinfo : EIATTR_KPARAM_INFO
	.align		4
.L_22:
        /*0028*/ 	.byte	0x04, 0x17
        /*002a*/ 	.short	(.L_24 - .L_23)
.L_23:
        /*002c*/ 	.word	0x00000000
        /*0030*/ 	.short	0x0009
        /*0032*/ 	.short	0x034c
        /*0034*/ 	.byte	0x00, 0xf0, 0x31, 0x00


	//----- nvinfo : EIATTR_KPARAM_INFO
	.align		4
.L_24:
        /*0038*/ 	.byte	0x04, 0x17
        /*003a*/ 	.short	(.L_26 - .L_25)
.L_25:
        /*003c*/ 	.word	0x00000000
        /*0040*/ 	.short	0x0008
        /*0042*/ 	.short	0x0340
        /*0044*/ 	.byte	0x00, 0xf0, 0x31, 0x00


	//----- nvinfo : EIATTR_KPARAM_INFO
	.align		4
.L_26:
        /*0048*/ 	.byte	0x04, 0x17
        /*004a*/ 	.short	(.L_28 - .L_27)
.L_27:
        /*004c*/ 	.word	0x00000000
        /*0050*/ 	.short	0x0007
        /*0052*/ 	.short	0x02c0
        /*0054*/ 	.byte	0x00, 0xf0, 0x01, 0x02


	//----- nvinfo : EIATTR_KPARAM_INFO
	.align		4
.L_28:
        /*0058*/ 	.byte	0x04, 0x17
        /*005a*/ 	.short	(.L_30 - .L_29)
.L_29:
        /*005c*/ 	.word	0x00000000
        /*0060*/ 	.short	0x0006
        /*0062*/ 	.short	0x0240
        /*0064*/ 	.byte	0x00, 0xf0, 0x01, 0x02


	//----- nvinfo : EIATTR_KPARAM_INFO
	.align		4
.L_30:
        /*0068*/ 	.byte	0x04, 0x17
        /*006a*/ 	.short	(.L_32 - .L_31)
.L_31:
        /*006c*/ 	.word	0x00000000
        /*0070*/ 	.short	0x0005
        /*0072*/ 	.short	0x01c0
        /*0074*/ 	.byte	0x00, 0xf0, 0x01, 0x02


	//----- nvinfo : EIATTR_KPARAM_INFO
	.align		4
.L_32:
        /*0078*/ 	.byte	0x04, 0x17
        /*007a*/ 	.short	(.L_34 - .L_33)
.L_33:
        /*007c*/ 	.word	0x00000000
        /*0080*/ 	.short	0x0004
        /*0082*/ 	.short	0x0140
        /*0084*/ 	.byte	0x00, 0xf0, 0x01, 0x02


	//----- nvinfo : EIATTR_KPARAM_INFO
	.align		4
.L_34:
        /*0088*/ 	.byte	0x04, 0x17
        /*008a*/ 	.short	(.L_36 - .L_35)
.L_35:
        /*008c*/ 	.word	0x00000000
        /*0090*/ 	.short	0x0003
        /*0092*/ 	.short	0x00c0
        /*0094*/ 	.byte	0x00, 0xf0, 0x01, 0x02


	//----- nvinfo : EIATTR_KPARAM_INFO
	.align		4
.L_36:
        /*0098*/ 	.byte	0x04, 0x17
        /*009a*/ 	.short	(.L_38 - .L_37)
.L_37:
        /*009c*/ 	.word	0x00000000
        /*00a0*/ 	.short	0x0002
        /*00a2*/ 	.short	0x0040
        /*00a4*/ 	.byte	0x00, 0xf0, 0x01, 0x02


	//----- nvinfo : EIATTR_KPARAM_INFO
	.align		4
.L_38:
        /*00a8*/ 	.byte	0x04, 0x17
        /*00aa*/ 	.short	(.L_40 - .L_39)
.L_39:
        /*00ac*/ 	.word	0x00000000
        /*00b0*/ 	.short	0x0001
        /*00b2*/ 	.short	0x000c
        /*00b4*/ 	.byte	0x00, 0xf0, 0x31, 0x00


	//----- nvinfo : EIATTR_KPARAM_INFO
	.align		4
.L_40:
        /*00b8*/ 	.byte	0x04, 0x17
        /*00ba*/ 	.short	(.L_42 - .L_41)
.L_41:
        /*00bc*/ 	.word	0x00000000
        /*00c0*/ 	.short	0x0000
        /*00c2*/ 	.short	0x0000
        /*00c4*/ 	.byte	0x00, 0xf0, 0x31, 0x00


	//----- nvinfo : EIATTR_AT_ENTRY_FRAGMENTS
	.align		4
.L_42:
        /*00c8*/ 	.byte	0x04, 0x4f
        /*00ca*/ 	.short	(.L_44 - .L_43)


	//   ....[0]....
.L_43:
        /*00cc*/ 	.word	0x00000004


	//   ....[1]....
        /*00d0*/ 	.word	0x00000005


	//----- nvinfo : EIATTR_RESERVED_SMEM_USED
	.align		4
.L_44:
        /*00d4*/ 	.byte	0x01, 0x41
	.zero		2


	//----- nvinfo : EIATTR_SPARSE_MMA_MASK
	.align		4
        /*00d8*/ 	.byte	0x03, 0x50
        /*00da*/ 	.short	0x0000


	//----- nvinfo : EIATTR_TCGEN05_2CTA_USED
	.align		4
        /*00dc*/ 	.byte	0x01, 0x52
	.zero		2


	//----- nvinfo : EIATTR_MAXREG_COUNT
	.align		4
        /*00e0*/ 	.byte	0x03, 0x1b
        /*00e2*/ 	.short	0x00ff


	//----- nvinfo : EIATTR_NUM_BARRIERS
	.align		4
        /*00e4*/ 	.byte	0x02, 0x4c
        /*00e6*/ 	.byte	0x03
	.zero		1


	//----- nvinfo : EIATTR_INT_WARP_WIDE_INSTR_OFFSETS
	.align		4
        /*00e8*/ 	.byte	0x04, 0x31
        /*00ea*/ 	.short	(.L_46 - .L_45)


	//   ....[0]....
.L_45:
        /*00ec*/ 	.word	0x00004680


	//   ....[1]....
        /*00f0*/ 	.word	0x000046b0


	//----- nvinfo : EIATTR_COOP_GROUP_MASK_REGIDS
	.align		4
.L_46:
        /*00f4*/ 	.byte	0x04, 0x29
        /*00f6*/ 	.short	(.L_48 - .L_47)


	//   ....[0]....
.L_47:
        /*00f8*/ 	.word	0xffffffff


	//   ....[1]....
        /*00fc*/ 	.word	0xffffffff


	//   ....[2]....
        /*0100*/ 	.word	0xffffffff


	//   ....[3]....
        /*0104*/ 	.word	0xffffffff


	//   ....[4]....
        /*0108*/ 	.word	0xffffffff


	//----- nvinfo : EIATTR_COOP_GROUP_INSTR_OFFSETS
	.align		4
.L_48:
        /*010c*/ 	.byte	0x04, 0x28
        /*010e*/ 	.short	(.L_50 - .L_49)


	//   ....[0]....
.L_49:
        /*0110*/ 	.word	0x00000520


	//   ....[1]....
        /*0114*/ 	.word	0x00001f20


	//   ....[2]....
        /*0118*/ 	.word	0x00002530


	//   ....[3]....
        /*011c*/ 	.word	0x00004500


	//   ....[4]....
        /*0120*/ 	.word	0x00004760


	//----- nvinfo : EIATTR_VRC_CTA_INIT_COUNT
	.align		4
.L_50:
        /*0124*/ 	.byte	0x02, 0x4a
        /*0126*/ 	.byte	0x80
	.zero		1


	//----- nvinfo : EIATTR_MBARRIER_INSTR_OFFSETS
	.align		4
        /*0128*/ 	.byte	0x04, 0x39
        /*012a*/ 	.short	(.L_52 - .L_51)


	//   ....[0]....
.L_51:
        /*012c*/ 	.word	0x00000390
        /*0130*/ 	.word	0x000000ff
        /*0134*/ 	.word	0x00000000
        /*0138*/ 	.short	0x0100
        /*013a*/ 	.byte	0x07
	.zero		1


	//   ....[1]....
        /*013c*/ 	.word	0x000003a0
        /*0140*/ 	.word	0x000000ff
        /*0144*/ 	.word	0x00000008
        /*0148*/ 	.short	0x0100
        /*014a*/ 	.byte	0x07
	.zero		1


	//   ....[2]....
        /*014c*/ 	.word	0x000003b0
        /*0150*/ 	.word	0x000000ff
        /*0154*/ 	.word	0x00000010
        /*0158*/ 	.short	0x0100
        /*015a*/ 	.byte	0x07
	.zero		1


	//   ....[3]....
        /*015c*/ 	.word	0x000003c0
        /*0160*/ 	.word	0x000000ff
        /*0164*/ 	.word	0x00000018
        /*0168*/ 	.short	0x0100
        /*016a*/ 	.byte	0x07
	.zero		1


	//   ....[4]....
        /*016c*/ 	.word	0x000003d0
        /*0170*/ 	.word	0x000000ff
        /*0174*/ 	.word	0x00000020
        /*0178*/ 	.short	0x0100
        /*017a*/ 	.byte	0x07
	.zero		1


	//   ....[5]....
        /*017c*/ 	.word	0x000003e0
        /*0180*/ 	.word	0x000000ff
        /*0184*/ 	.word	0x00000028
        /*0188*/ 	.short	0x0100
        /*018a*/ 	.byte	0x07
	.zero		1


	//   ....[6]....
        /*018c*/ 	.word	0x000003f0
        /*0190*/ 	.word	0x000000ff
        /*0194*/ 	.word	0x00000030
        /*0198*/ 	.short	0x0100
        /*019a*/ 	.byte	0x06
	.zero		1


	//   ....[7]....
        /*019c*/ 	.word	0x00000400
        /*01a0*/ 	.word	0x000000ff
        /*01a4*/ 	.word	0x00000038
        /*01a8*/ 	.short	0x0100
        /*01aa*/ 	.byte	0x06
	.zero		1


	//   ....[8]....
        /*01ac*/ 	.word	0x000004b0
        /*01b0*/ 	.word	0x000000ff
        /*01b4*/ 	.word	0x00000040
        /*01b8*/ 	.short	0x0100
        /*01ba*/ 	.byte	0x05
	.zero		1


	//   ....[9]....
        /*01bc*/ 	.word	0x00000940
        /*01c0*/ 	.word	0x000000ff
        /*01c4*/ 	.word	0x00000018
        /*01c8*/ 	.short	0x010a
        /*01ca*/ 	.byte	0x06
	.zero		1


	//   ....[10]....
        /*01cc*/ 	.word	0x00000af0
        /*01d0*/ 	.word	0x000000ff
        /*01d4*/ 	.word	0x00000018
        /*01d8*/ 	.short	0x010a
        /*01da*/ 	.byte	0x19
	.zero		1


	//   ....[11]....
        /*01dc*/ 	.word	0x00000d80
        /*01e0*/ 	.word	0x000000ff
        /*01e4*/ 	.word	0x00000018
        /*01e8*/ 	.short	0x010a
        /*01ea*/ 	.byte	0x24
	.zero		1


	//   ....[12]....
        /*01ec*/ 	.word	0x00001050
        /*01f0*/ 	.word	0x000000ff
        /*01f4*/ 	.word	0x00000018
        /*01f8*/ 	.short	0x010a
        /*01fa*/ 	.byte	0x04
	.zero		1


	//   ....[13]....
        /*01fc*/ 	.word	0x00001650
        /*0200*/ 	.word	0x000000ff
        /*0204*/ 	.word	0x00000000
        /*0208*/ 	.short	0x010a
        /*020a*/ 	.byte	0x11
	.zero		1


	//   ....[14]....
        /*020c*/ 	.word	0x00001660
        /*0210*/ 	.word	0x000000ff
        /*0214*/ 	.word	0x00000038
        /*0218*/ 	.short	0x010a
        /*021a*/ 	.byte	0x0c
	.zero		1


	//   ....[15]....
        /*021c*/ 	.word	0x000018b0
        /*0220*/ 	.word	0x000000ff
        /*0224*/ 	.word	0x00000000
        /*0228*/ 	.short	0x010a
        /*022a*/ 	.byte	0x11
	.zero		1


	//   ....[16]....
        /*022c*/ 	.word	0x00001ab0
        /*0230*/ 	.word	0x000000ff
        /*0234*/ 	.word	0x00000000
        /*0238*/ 	.short	0x010a
        /*023a*/ 	.byte	0x11
	.zero		1


	//   ....[17]....
        /*023c*/ 	.word	0x00001bb0
        /*0240*/ 	.word	0x00000005
        /*0244*/ 	.word	0x00000038
        /*0248*/ 	.short	0x010a
        /*024a*/ 	.byte	0xff
	.zero		1


	//   ....[18]....
        /*024c*/ 	.word	0x00001bf0
        /*0250*/ 	.word	0x00000005
        /*0254*/ 	.word	0x00000038
        /*0258*/ 	.short	0x010a
        /*025a*/ 	.byte	0xff
	.zero		1


	//   ....[19]....
        /*025c*/ 	.word	0x00001ce0
        /*0260*/ 	.word	0x000000ff
        /*0264*/ 	.word	0x00000040
        /*0268*/ 	.short	0x0100
        /*026a*/ 	.byte	0x05
	.zero		1


	//   ....[20]....
        /*026c*/ 	.word	0x00001de0
        /*0270*/ 	.word	0x000000ff
        /*0274*/ 	.word	0x00000040
        /*0278*/ 	.short	0x0100
        /*027a*/ 	.byte	0x05
	.zero		1


	//   ....[21]....
        /*027c*/ 	.word	0x00001ed0
        /*0280*/ 	.word	0x000000ff
        /*0284*/ 	.word	0x00000040
        /*0288*/ 	.short	0x0100
        /*028a*/ 	.byte	0x05
	.zero		1


	//   ....[22]....
        /*028c*/ 	.word	0x000021a0
        /*0290*/ 	.word	0x00000000
        /*0294*/ 	.word	0x00000000
        /*0298*/ 	.short	0x010a
        /*029a*/ 	.byte	0xff
	.zero		1


	//   ....[23]....
        /*029c*/ 	.word	0x000021c0
        /*02a0*/ 	.word	0x00000000
        /*02a4*/ 	.word	0x00000000
        /*02a8*/ 	.short	0x010a
        /*02aa*/ 	.byte	0xff
	.zero		1


	//   ....[24]....
        /*02ac*/ 	.word	0x000023a0
        /*02b0*/ 	.word	0x00000008
        /*02b4*/ 	.word	0x00000000
        /*02b8*/ 	.short	0x010a
        /*02ba*/ 	.byte	0xff
	.zero		1


	//   ....[25]....
        /*02bc*/ 	.word	0x000023c0
        /*02c0*/ 	.word	0x00000008
        /*02c4*/ 	.word	0x00000000
        /*02c8*/ 	.short	0x010a
        /*02ca*/ 	.byte	0xff
	.zero		1


	//   ....[26]....
        /*02cc*/ 	.word	0x000024b0
        /*02d0*/ 	.word	0x00000008
        /*02d4*/ 	.word	0x00000000
        /*02d8*/ 	.short	0x0101
        /*02da*/ 	.byte	0xff
	.zero		1


	//   ....[27]....
        /*02dc*/ 	.word	0x00002c30
        /*02e0*/ 	.word	0x000000ff
        /*02e4*/ 	.word	0x00000030
        /*02e8*/ 	.short	0x010a
        /*02ea*/ 	.byte	0x04
	.zero		1


	//   ....[28]....
        /*02ec*/ 	.word	0x00004210
        /*02f0*/ 	.word	0x0000004e
        /*02f4*/ 	.word	0x00000000
        /*02f8*/ 	.short	0x0101
        /*02fa*/ 	.byte	0xff
	.zero		1


	//   ....[29]....
        /*02fc*/ 	.word	0x000044d0
        /*0300*/ 	.word	0x00000005
        /*0304*/ 	.word	0x00000000
        /*0308*/ 	.short	0x0101
        /*030a*/ 	.byte	0xff
	.zero		1


	//   ....[30]....
        /*030c*/ 	.word	0x000044e0
        /*0310*/ 	.word	0x00000002
        /*0314*/ 	.word	0x00000040
        /*0318*/ 	.short	0x010a
        /*031a*/ 	.byte	0xff
	.zero		1


	//   ....[31]....
        /*031c*/ 	.word	0x00004840
        /*0320*/ 	.word	0x000000ff
        /*0324*/ 	.word	0x00000040
        /*0328*/ 	.short	0x0100
        /*032a*/ 	.byte	0x05
	.zero		1


	//   ....[32]....
        /*032c*/ 	.word	0x000048b0
        /*0330*/ 	.word	0x00000000
        /*0334*/ 	.word	0x00000018
        /*0338*/ 	.short	0x010a
        /*033a*/ 	.byte	0xff
	.zero		1


	//   ....[33]....
        /*033c*/ 	.word	0x00004930
        /*0340*/ 	.word	0x00000000
        /*0344*/ 	.word	0x00000018
        /*0348*/ 	.short	0x010a
        /*034a*/ 	.byte	0xff
	.zero		1


	//   ....[34]....
        /*034c*/ 	.word	0x000049b0
        /*0350*/ 	.word	0x00000000
        /*0354*/ 	.word	0x00000038
        /*0358*/ 	.short	0x010a
        /*035a*/ 	.byte	0xff
	.zero		1


	//   ....[35]....
        /*035c*/ 	.word	0x00004a30
        /*0360*/ 	.word	0x00000000
        /*0364*/ 	.word	0x00000000
        /*0368*/ 	.short	0x010a
        /*036a*/ 	.byte	0xff
	.zero		1


	//   ....[36]....
        /*036c*/ 	.word	0x00004a90
        /*0370*/ 	.word	0x00000000
        /*0374*/ 	.word	0x00000000
        /*0378*/ 	.short	0x010a
        /*037a*/ 	.byte	0xff
	.zero		1


	//   ....[37]....
        /*037c*/ 	.word	0x00004af0
        /*0380*/ 	.word	0x00000008
        /*0384*/ 	.word	0x00000000
        /*0388*/ 	.short	0x010a
        /*038a*/ 	.byte	0xff
	.zero		1


	//   ....[38]....
        /*038c*/ 	.word	0x00004b60
        /*0390*/ 	.word	0x00000002
        /*0394*/ 	.word	0x00000030
        /*0398*/ 	.short	0x010a
        /*039a*/ 	.byte	0xff
	.zero		1


	//   ....[39]....
        /*039c*/ 	.word	0x00004bb0
        /*03a0*/ 	.word	0x00000002
        /*03a4*/ 	.word	0x00000040
        /*03a8*/ 	.short	0x010a
        /*03aa*/ 	.byte	0xff
	.zero		1


	//----- nvinfo : EIATTR_NUM_MBARRIERS
	.align		4
.L_52:
        /*03ac*/ 	.byte	0x03, 0x38
        /*03ae*/ 	.short	0x000d


	//----- nvinfo : EIATTR_EXIT_INSTR_OFFSETS
	.align		4
        /*03b0*/ 	.byte	0x04, 0x1c
        /*03b2*/ 	.short	(.L_54 - .L_53)


	//   ....[0]....
.L_53:
        /*03b4*/ 	.word	0x00004870


	//----- nvinfo : EIATTR_REQNTID
	.align		4
.L_54:
        /*03b8*/ 	.byte	0x04, 0x10
        /*03ba*/ 	.short	(.L_56 - .L_55)
.L_55:
        /*03bc*/ 	.word	0x000000c0
        /*03c0*/ 	.word	0x00000001
        /*03c4*/ 	.word	0x00000001


	//----- nvinfo : EIATTR_CRS_STACK_SIZE
	.align		4
.L_56:
        /*03c8*/ 	.byte	0x04, 0x1e
        /*03ca*/ 	.short	(.L_58 - .L_57)
.L_57:
        /*03cc*/ 	.word	0x00000000


	//----- nvinfo : EIATTR_CBANK_PARAM_SIZE
	.align		4
.L_58:
        /*03d0*/ 	.byte	0x03, 0x19
        /*03d2*/ 	.short	0x0368


	//----- nvinfo : EIATTR_PARAM_CBANK
	.align		4
        /*03d4*/ 	.byte	0x04, 0x0a
        /*03d6*/ 	.short	(.L_60 - .L_59)
	.align		4
.L_59:
        /*03d8*/ 	.word	index@(.nv.constant0.kernel_cutlass_kernel_cudnngemm_swigludense_blockscaled_gemm_persistent_swiglu_interleaved_quantSm100BlockScaledPersistentDenseGemmKernel_object_at__TiledMMA_ThrLayoutVMNK21111000_Permuta_0)
        /*03dc*/ 	.short	0x0380
        /*03de*/ 	.short	0x0368


	//----- nvinfo : EIATTR_SW_WAR
	.align		4
.L_60:
        /*03e0*/ 	.byte	0x04, 0x36
        /*03e2*/ 	.short	(.L_62 - .L_61)
.L_61:
        /*03e4*/ 	.word	0x00000008
.L_62:


//--------------------- .nv.compat                --------------------------
	.section	.nv.compat,"",@"SHT_CUDA_COMPAT_INFO"
	.align	4
        /*0000*/ 	.byte	0x02, 0x02, 0x02, 0x00, 0x02, 0x05, 0x05, 0x00, 0x02, 0x03, 0x01, 0x00, 0x02, 0x06, 0x01, 0x00


//--------------------- .nv.callgraph             --------------------------
	.section	.nv.callgraph,"",@"SHT_CUDA_CALLGRAPH"
	.align	4
	.sectionentsize	8
	.align		4
        /*0000*/ 	.word	0x00000000
	.align		4
        /*0004*/ 	.word	0xffffffff
	.align		4
        /*0008*/ 	.word	0x00000000
	.align		4
        /*000c*/ 	.word	0xfffffffe
	.align		4
        /*0010*/ 	.word	0x00000000
	.align		4
        /*0014*/ 	.word	0xfffffffd
	.align		4
        /*0018*/ 	.word	0x00000000
	.align		4
        /*001c*/ 	.word	0xfffffffc


//--------------------- .text.kernel_cutlass_kernel_cudnngemm_swigludense_blockscaled_gemm_persistent_swiglu_interleaved_quantSm100BlockScaledPersistentDenseGemmKernel_object_at__TiledMMA_ThrLayoutVMNK21111000_Permuta_0 --------------------------
	.section	.text.kernel_cutlass_kernel_cudnngemm_swigludense_blockscaled_gemm_persistent_swiglu_interleaved_quantSm100BlockScaledPersistentDenseGemmKernel_object_at__TiledMMA_ThrLayoutVMNK21111000_Permuta_0,"ax",@progbits
	.align	128
        .global         kernel_cutlass_kernel_cudnngemm_swigludense_blockscaled_gemm_persistent_swiglu_interleaved_quantSm100BlockScaledPersistentDenseGemmKernel_object_at__TiledMMA_ThrLayoutVMNK21111000_Permuta_0
        .type           kernel_cutlass_kernel_cudnngemm_swigludense_blockscaled_gemm_persistent_swiglu_interleaved_quantSm100BlockScaledPersistentDenseGemmKernel_object_at__TiledMMA_ThrLayoutVMNK21111000_Permuta_0,@function
        .size           kernel_cutlass_kernel_cudnngemm_swigludense_blockscaled_gemm_persistent_swiglu_interleaved_quantSm100BlockScaledPersistentDenseGemmKernel_object_at__TiledMMA_ThrLayoutVMNK21111000_Permuta_0,(.L_x_67 - kernel_cutlass_kernel_cudnngemm_swigludense_blockscaled_gemm_persistent_swiglu_interleaved_quantSm100BlockScaledPersistentDenseGemmKernel_object_at__TiledMMA_ThrLayoutVMNK21111000_Permuta_0)
        .other          kernel_cutlass_kernel_cudnngemm_swigludense_blockscaled_gemm_persistent_swiglu_interleaved_quantSm100BlockScaledPersistentDenseGemmKernel_object_at__TiledMMA_ThrLayoutVMNK21111000_Permuta_0,@"STO_CUDA_ENTRY STV_DEFAULT"
kernel_cutlass_kernel_cudnngemm_swigludense_blockscaled_gemm_persistent_swiglu_interleaved_quantSm100BlockScaledPersistentDenseGemmKernel_object_at__TiledMMA_ThrLayoutVMNK21111000_Permuta_0:
.text.kernel_cutlass_kernel_cudnngemm_swigludense_blockscaled_gemm_persistent_swiglu_interleaved_quantSm100BlockScaledPersistentDenseGemmKernel_object_at__TiledMMA_ThrLayoutVMNK21111000_Permuta_0:
[----:B------:R-:W1:Y:S01]  /*0000*/  LDC R1, c[0x0][0x37c] ;  /* 0x0000df00ff017b82 */ /* 0x000e620000000800 */
[----:B------:R-:W2:Y:S07]  /*0010*/  S2R R4, SR_TID.X ;  /* 0x0000000000047919 */ /* 0x000eae0000002100 */
[----:B------:R-:W3:Y:S01]  /*0020*/  S2UR UR12, SR_CgaCtaId ;  /* 0x00000000000c79c3 */ /* 0x000ee20000008800 */
[----:B------:R-:W4:Y:S01]  /*0030*/  LDCU.U8 UR6, c[0x0][0x382] ;  /* 0x00007040ff0677ac */ /* 0x000f220008000000 */
[----:B------:R-:W5:Y:S06]  /*0040*/  LDCU.U8 UR5, c[0x0][0x381] ;  /* 0x00007020ff0577ac */ /* 0x000f6c0008000000 */
[----:B------:R-:W2:Y:S01]  /*0050*/  S2UR UR32, SR_CTAID.X ;  /* 0x00000000002079c3 */ /* 0x000ea20000002500 */
[----:B------:R-:W2:Y:S01]  /*0060*/  LDCU UR4, c[0x0][0x36c] ;  /* 0x00006d80ff0477ac */ /* 0x000ea20008000800 */
[----:B----4-:R-:W-:-:S02]  /*0070*/  ULOP3.LUT UR6, UR6, 0x1, URZ, 0xc0, !UPT ;  /* 0x0000000106067892 */ /* 0x010fc4000f8ec0ff */
[----:B-----5:R-:W-:Y:S02]  /*0080*/  ULOP3.LUT UR5, UR5, 0x1, URZ, 0xc0, !UPT ;  /* 0x0000000105057892 */ /* 0x020fe4000f8ec0ff */
[----:B---3--:R-:W-:Y:S02]  /*0090*/  ULEA.HI UR31, UR12, UR12, URZ, 0x1 ;  /* 0x0000000c0c1f7291 */ /* 0x008fe4000f8f08ff */
[----:B--2---:R-:W-:Y:S02]  /*00a0*/  UISETP.EQ.U32.AND UP2, UPT, UR4, 0x1, UPT ;  /* 0x000000010400788c */ /* 0x004fe4000bf42070 */
[----:B------:R-:W-:Y:S01]  /*00b0*/  UISETP.NE.U32.AND UP6, UPT, UR6, 0x1, UPT ;  /* 0x000000010600788c */ /* 0x000fe2000bfc5070 */
[----:B------:R-:W-:Y:S01]  /*00c0*/  SHF.R.U32.HI R0, RZ, 0x5, R4 ;  /* 0x00000005ff007819 */ /* 0x000fe20000011604 */
[----:B------:R-:W-:Y:S02]  /*00d0*/  ULOP3.LUT UR32, UR32, 0x1, URZ, 0xc0, !UPT ;  /* 0x0000000120207892 */ /* 0x000fe4000f8ec0ff */
[----:B------:R-:W-:Y:S01]  /*00e0*/  UISETP.NE.U32.AND UP5, UPT, UR5, 0x1, UPT ;  /* 0x000000010500788c */ /* 0x000fe2000bfa5070 */
[----:B------:R-:W-:Y:S01]  /*00f0*/  R2UR UR33, R0 ;  /* 0x00000000002172ca */ /* 0x000fe200000e0000 */
[----:B------:R-:W-:-:S12]  /*0100*/  ULOP3.LUT UR30, UR31, 0xfffffffe, URZ, 0xc0, !UPT ;  /* 0xfffffffe1f1e7892 */ /* 0x000fd8000f8ec0ff */
[----:B------:R-:W-:Y:S02]  /*0110*/  UISETP.NE.AND UP4, UPT, UR33, 0x5, UPT ;  /* 0x000000052100788c */ /* 0x000fe4000bf85270 */
[----:B------:R-:W-:-:S07]  /*0120*/  UISETP.NE.AND UP3, UPT, UR33, URZ, UPT ;  /* 0x000000ff2100728c */ /* 0x000fce000bf65270 */
[----:B-1----:R-:W-:Y:S05]  /*0130*/  BRA.U UP4, `(.L_x_0) ;  /* 0x0000000104507547 */ /* 0x002fea000b800000 */
[----:B------:R-:W1:Y:S02]  /*0140*/  LDCU.64 UR4, c[0x0][0x348] ;  /* 0x00006900ff0477ac */ /* 0x000e640008000a00 */
[----:B-1----:R-:W-:Y:S02]  /*0150*/  UIADD3 UR16, UP1, UPT, UR4, 0x40, URZ ;  /* 0x0000004004107890 */ /* 0x002fe4000ff3e0ff */
[----:B------:R-:W-:Y:S02]  /*0160*/  UIADD3 UR14, UP0, UPT, UR4, 0xc0, URZ ;  /* 0x000000c0040e7890 */ /* 0x000fe4000ff1e0ff */
[----:B------:R-:W-:Y:S02]  /*0170*/  UIADD3.X UR17, UPT, UPT, URZ, UR5, URZ, UP1, !UPT ;  /* 0x00000005ff117290 */ /* 0x000fe40008ffe4ff */
[----:B------:R-:W-:Y:S02]  /*0180*/  UIADD3 UR10, UP1, UPT, UR4, 0x140, URZ ;  /* 0x00000140040a7890 */ /* 0x000fe4000ff3e0ff */
[----:B------:R-:W-:-:S02]  /*0190*/  UIADD3.X UR15, UPT, UPT, URZ, UR5, URZ, UP0, !UPT ;  /* 0x00000005ff0f7290 */ /* 0x000fc400087fe4ff */
[----:B------:R-:W-:Y:S02]  /*01a0*/  UIADD3 UR8, UP0, UPT, UR4, 0x1c0, URZ ;  /* 0x000001c004087890 */ /* 0x000fe4000ff1e0ff */
[----:B------:R-:W-:Y:S01]  /*01b0*/  UIADD3.X UR11, UPT, UPT, URZ, UR5, URZ, UP1, !UPT ;  /* 0x00000005ff0b7290 */ /* 0x000fe20008ffe4ff */
[----:B------:R1:W-:Y:S01]  /*01c0*/  UTMACCTL.PF [UR16] ;  /* 0x00000000100079b9 */ /* 0x0003e20008040000 */
[----:B------:R-:W-:-:S03]  /*01d0*/  UIADD3 UR6, UP1, UPT, UR4, 0x240, URZ ;  /* 0x0000024004067890 */ /* 0x000fc6000ff3e0ff */
[----:B------:R1:W-:Y:S01]  /*01e0*/  UTMACCTL.PF [UR14] ;  /* 0x000000000e0079b9 */ /* 0x0003e20008040000 */
[----:B------:R-:W-:-:S03]  /*01f0*/  UIADD3.X UR9, UPT, UPT, URZ, UR5, URZ, UP0, !UPT ;  /* 0x00000005ff097290 */ /* 0x000fc600087fe4ff */
[----:B------:R1:W-:Y:S01]  /*0200*/  UTMACCTL.PF [UR10] ;  /* 0x000000000a0079b9 */ /* 0x0003e20008040000 */
[----:B------:R-:W-:Y:S02]  /*0210*/  UIADD3 UR4, UP0, UPT, UR4, 0x2c0, URZ ;  /* 0x000002c004047890 */ /* 0x000fe4000ff1e0ff */
[----:B------:R-:W-:-:S03]  /*0220*/  UIADD3.X UR7, UPT, UPT, URZ, UR5, URZ, UP1, !UPT ;  /* 0x00000005ff077290 */ /* 0x000fc60008ffe4ff */
[----:B------:R1:W-:Y:S01]  /*0230*/  UTMACCTL.PF [UR8] ;  /* 0x00000000080079b9 */ /* 0x0003e20008040000 */
[----:B------:R-:W-:-:S05]  /*0240*/  UIADD3.X UR5, UPT, UPT, URZ, UR5, URZ, UP0, !UPT ;  /* 0x00000005ff057290 */ /* 0x000fca00087fe4ff */
[----:B------:R1:W-:Y:S04]  /*0250*/  UTMACCTL.PF [UR6] ;  /* 0x00000000060079b9 */ /* 0x0003e80008040000 */
[----:B------:R1:W-:Y:S02]  /*0260*/  UTMACCTL.PF [UR4] ;  /* 0x00000000040079b9 */ /* 0x0003e40008040000 */
[----:B-1----:R-:W-:Y:S01]  /*0270*/  NOP ;  /* 0x0000000000007918 */ /* 0x002fe20000000000 */
.L_x_0:
[----:B------:R-:W-:Y:S05]  /*0280*/  BRA.U UP3, `(.L_x_1) ;  /* 0x0000000103647547 */ /* 0x000fea000b800000 */
[----:B------:R-:W-:Y:S01]  /*0290*/  UMOV UR7, 0x400 ;  /* 0x0000040000077882 */ /* 0x000fe20000000000 */
[----:B------:R-:W-:Y:S01]  /*02a0*/  UMOV UR5, 0x1 ;  /* 0x0000000100057882 */ /* 0x000fe20000000000 */
[----:B------:R-:W-:Y:S02]  /*02b0*/  ULEA UR7, UR12, UR7, 0x18 ;  /* 0x000000070c077291 */ /* 0x000fe4000f8ec0ff */
[----:B------:R-:W-:-:S04]  /*02c0*/  UIADD3 UR8, UPT, UPT, -UR5, 0x100000, URZ ;  /* 0x0010000005087890 */ /* 0x000fc8000fffe1ff */
[----:B------:R-:W-:Y:S02]  /*02d0*/  USHF.L.U32 UR9, UR8, 0xb, URZ ;  /* 0x0000000b08097899 */ /* 0x000fe400080006ff */
[----:B------:R-:W-:Y:S01]  /*02e0*/  USHF.L.U32 UR8, UR8, 0x1, URZ ;  /* 0x0000000108087899 */ /* 0x000fe200080006ff */
[----:B------:R-:W-:Y:S01]  /*02f0*/  UMOV UR6, 0x400 ;  /* 0x0000040000067882 */ /* 0x000fe20000000000 */
[----:B------:R-:W-:Y:S01]  /*0300*/  UMOV UR4, 0x8 ;  /* 0x0000000800047882 */ /* 0x000fe20000000000 */
[----:B------:R-:W-:Y:S02]  /*0310*/  ULEA UR6, UR12, UR6, 0x18 ;  /* 0x000000060c067291 */ /* 0x000fe4000f8ec0ff */
[----:B------:R-:W-:-:S04]  /*0320*/  UIADD3 UR10, UPT, UPT, -UR5, 0x100000, URZ ;  /* 0x00100000050a7890 */ /* 0x000fc8000fffe1ff */
[----:B------:R-:W-:Y:S02]  /*0330*/  USHF.L.U32 UR11, UR10, 0xb, URZ ;  /* 0x0000000b0a0b7899 */ /* 0x000fe400080006ff */
[----:B------:R-:W-:Y:S02]  /*0340*/  USHF.L.U32 UR10, UR10, 0x1, URZ ;  /* 0x000000010a0a7899 */ /* 0x000fe400080006ff */
[----:B------:R-:W-:-:S04]  /*0350*/  UIADD3 UR4, UPT, UPT, -UR4, 0x100000, URZ ;  /* 0x0010000004047890 */ /* 0x000fc8000fffe1ff */
[----:B------:R-:W-:Y:S02]  /*0360*/  USHF.L.U32 UR5, UR4, 0xb, URZ ;  /* 0x0000000b04057899 */ /* 0x000fe400080006ff */
[----:B------:R-:W-:Y:S01]  /*0370*/  USHF.L.U32 UR4, UR4, 0x1, URZ ;  /* 0x0000000104047899 */ /* 0x000fe200080006ff */
[----:B------:R-:W1:Y:S02]  /*0380*/  FENCE.VIEW.ASYNC.S ;  /* 0x00000000000073c6 */ /* 0x000e640000000000 */
[----:B-1----:R1:W2:Y:S01]  /*0390*/  SYNCS.EXCH.64 URZ, [UR7], UR8 ;  /* 0x0000000807ff75b2 */ /* 0x0022a20008000100 */
[----:B------:R1:W3:Y:S01]  /*03a0*/  SYNCS.EXCH.64 URZ, [UR7+0x8], UR8 ;  /* 0x0000080807ff75b2 */ /* 0x0002e20008000100 */
[----:B------:R1:W4:Y:S01]  /*03b0*/  SYNCS.EXCH.64 URZ, [UR7+0x10], UR8 ;  /* 0x0000100807ff75b2 */ /* 0x0003220008000100 */
[----:B------:R1:W5:Y:S01]  /*03c0*/  SYNCS.EXCH.64 URZ, [UR7+0x18], UR8 ;  /* 0x0000180807ff75b2 */ /* 0x0003620008000100 */
[----:B------:R1:W1:Y:S01]  /*03d0*/  SYNCS.EXCH.64 URZ, [UR7+0x20], UR8 ;  /* 0x0000200807ff75b2 */ /* 0x0002620008000100 */
[----:B------:R1:W1:Y:S01]  /*03e0*/  SYNCS.EXCH.64 URZ, [UR7+0x28], UR8 ;  /* 0x0000280807ff75b2 */ /* 0x0002620008000100 */
[----:B------:R1:W1:Y:S03]  /*03f0*/  SYNCS.EXCH.64 URZ, [UR6+0x30], UR10 ;  /* 0x0000300a06ff75b2 */ /* 0x0002660008000100 */
[----:B------:R1:W1:Y:S01]  /*0400*/  SYNCS.EXCH.64 URZ, [UR6+0x38], UR4 ;  /* 0x0000380406ff75b2 */ /* 0x0002620008000100 */
[----:B------:R-:W-:Y:S01]  /*0410*/  NOP ;  /* 0x0000000000007918 */ /* 0x000fe20000000000 */
.L_x_1:
[----:B------:R-:W-:Y:S05]  /*0420*/  BRA.U UP3, `(.L_x_2) ;  /* 0x0000000103287547 */ /* 0x000fea000b800000 */
[----:B-1----:R-:W-:Y:S01]  /*0430*/  UMOV UR5, 0x400 ;  /* 0x0000040000057882 */ /* 0x002fe20000000000 */
[----:B------:R-:W-:Y:S01]  /*0440*/  UMOV UR4, 0x20 ;  /* 0x0000002000047882 */ /* 0x000fe20000000000 */
[----:B------:R-:W-:Y:S02]  /*0450*/  ULEA UR5, UR12, UR5, 0x18 ;  /* 0x000000050c057291 */ /* 0x000fe4000f8ec0ff */
[----:B------:R-:W-:-:S04]  /*0460*/  UIADD3 UR6, UPT, UPT, -UR4, 0x100000, URZ ;  /* 0x0010000004067890 */ /* 0x000fc8000fffe1ff */
[----:B------:R-:W-:Y:S02]  /*0470*/  USHF.L.U32 UR7, UR6, 0xb, URZ ;  /* 0x0000000b06077899 */ /* 0x000fe400080006ff */
[----:B------:R-:W-:Y:S01]  /*0480*/  USHF.L.U32 UR6, UR6, 0x1, URZ ;  /* 0x0000000106067899 */ /* 0x000fe200080006ff */
[----:B------:R-:W-:Y:S01]  /*0490*/  ELECT P0, URZ, PT ;  /* 0x0000000000ff782f */ /* 0x000fe20003800000 */
[----:B------:R-:W1:Y:S10]  /*04a0*/  FENCE.VIEW.ASYNC.S ;  /* 0x00000000000073c6 */ /* 0x000e740000000000 */
[----:B-1----:R1:W5:Y:S01]  /*04b0*/  SYNCS.EXCH.64 URZ, [UR5+0x40], UR6 ;  /* 0x0000400605ff75b2 */ /* 0x0023620008000100 */
[----:B------:R-:W-:Y:S01]  /*04c0*/  NOP ;  /* 0x0000000000007918 */ /* 0x000fe20000000000 */
.L_x_2:
[----:B------:R-:W-:Y:S01]  /*04d0*/  NOP ;  /* 0x0000000000007918 */ /* 0x000fe20000000000 */
[----:B------:R-:W-:Y:S01]  /*04e0*/  NOP ;  /* 0x0000000000007918 */ /* 0x000fe20000000000 */
[----:B------:R-:W-:Y:S05]  /*04f0*/  BRA.U !UP2, `(.L_x_3) ;  /* 0x000000010a087547 */ /* 0x000fea000b800000 */
[----:B-12345:R-:W-:Y:S01]  /*0500*/  UCGABAR_ARV ;  /* 0x00000000000079c7 */ /* 0x03efe20008000000 */
[----:B------:R-:W-:Y:S05]  /*0510*/  BRA `(.L_x_4) ;  /* 0x0000000000047947 */ /* 0x000fea0003800000 */
.L_x_3:
[----:B-12345:R-:W-:Y:S01]  /*0520*/  NOP ;  /* 0x0000000000007918 */ /* 0x03efe20000000000 */
.L_x_4:
[----:B------:R-:W-:Y:S01]  /*0530*/  USHF.L.U32 UR29, UR32, 0x7, URZ ;  /* 0x00000007201d7899 */ /* 0x000fe200080006ff */
[----:B------:R-:W-:Y:S05]  /*0540*/  BRA.U !UP2, `(.L_x_5) ;  /* 0x000000010a0c7547 */ /* 0x000fea000b800000 */
[----:B------:R-:W-:Y:S01]  /*0550*/  UCGABAR_WAIT ;  /* 0x0000000000007dc7 */ /* 0x000fe20008000000 */
[----:B------:R-:W-:Y:S01]  /*0560*/  CCTL.IVALL ;  /* 0x00000000ff00798f */ /* 0x000fe20002000000 */
[----:B------:R-:W-:Y:S05]  /*0570*/  BRA `(.L_x_6) ;  /* 0x0000000000047947 */ /* 0x000fea0003800000 */
.L_x_5:
[----:B------:R-:W-:Y:S06]  /*0580*/  BAR.SYNC.DEFER_BLOCKING 0x0 ;  /* 0x0000000000007b1d */ /* 0x000fec0000010000 */
.L_x_6:
[----:B------:R-:W1:Y:S01]  /*0590*/  LDCU.U8 UR23, c[0x0][0x6c8] ;  /* 0x0000d900ff1777ac */ /* 0x000e620008000000 */
[----:B------:R-:W2:Y:S01]  /*05a0*/  LDCU.U8 UR22, c[0x0][0x6c9] ;  /* 0x0000d920ff1677ac */ /* 0x000ea20008000000 */
[----:B------:R-:W3:Y:S01]  /*05b0*/  LDCU.U8 UR21, c[0x0][0x6d4] ;  /* 0x0000da80ff1577ac */ /* 0x000ee20008000000 */
[----:B------:R-:W4:Y:S01]  /*05c0*/  LDCU.U8 UR15, c[0x0][0x6d5] ;  /* 0x0000daa0ff0f77ac */ /* 0x000f220008000000 */
[----:B------:R-:W5:Y:S01]  /*05d0*/  LDCU.U8 UR14, c[0x0][0x6e0] ;  /* 0x0000dc00ff0e77ac */ /* 0x000f620008000000 */
[----:B------:R-:W1:Y:S01]  /*05e0*/  LDCU.U8 UR13, c[0x0][0x6e1] ;  /* 0x0000dc20ff0d77ac */ /* 0x000e620008000000 */
[----:B------:R-:W-:Y:S01]  /*05f0*/  UIADD3 UR28, UPT, UPT, -UR30, UR12, URZ ;  /* 0x0000000c1e1c7290 */ /* 0x000fe2000fffe1ff */
[----:B------:R-:W-:Y:S05]  /*0600*/  BRA.U UP4, `(.L_x_7) ;  /* 0x0000000904a87547 */ /* 0x000fea000b800000 */
[----:B------:R-:W5:Y:S01]  /*0610*/  S2UR UR42, SR_CTAID.Z ;  /* 0x00000000002a79c3 */ /* 0x000f620000002700 */
[----:B------:R-:W-:Y:S01]  /*0620*/  UMOV UR41, 0x1 ;  /* 0x0000000100297882 */ /* 0x000fe20000000000 */
[----:B------:R-:W-:Y:S01]  /*0630*/  UMOV UR40, URZ ;  /* 0x000000ff00287c82 */ /* 0x000fe20008000000 */
[----:B-----5:R-:W-:-:S09]  /*0640*/  UISETP.GT.U32.AND UP0, UPT, UR42, 0xff, UPT ;  /* 0x000000ff2a00788c */ /* 0x020fd2000bf04070 */
[----:B------:R-:W-:Y:S05]  /*0650*/  BRA.U UP0, `(.L_x_8) ;  /* 0x0000000900407547 */ /* 0x000fea000b800000 */
[----:B------:R-:W5:Y:S01]  /*0660*/  LDCU.64 UR4, c[0x0][0x6c0] ;  /* 0x0000d800ff0477ac */ /* 0x000f620008000a00 */
[----:B------:R-:W4:Y:S01]  /*0670*/  S2UR UR37, SR_CgaCtaId ;  /* 0x00000000002579c3 */ /* 0x000f220000008800 */
[----:B------:R-:W3:Y:S01]  /*0680*/  LDCU UR8, c[0x0][0x6d0] ;  /* 0x0000da00ff0877ac */ /* 0x000ee20008000800 */
[----:B------:R-:W2:Y:S01]  /*0690*/  LDCU UR10, c[0x0][0x374] ;  /* 0x00006e80ff0a77ac */ /* 0x000ea20008000800 */
[----:B------:R-:W1:Y:S01]  /*06a0*/  LDCU.64 UR52, c[0x0][0x348] ;  /* 0x00006900ff3477ac */ /* 0x000e620008000a00 */
[----:B------:R-:W-:Y:S01]  /*06b0*/  UMOV UR40, URZ ;  /* 0x000000ff00287c82 */ /* 0x000fe20008000000 */
[----:B------:R-:W-:Y:S01]  /*06c0*/  UMOV UR41, 0x1 ;  /* 0x0000000100297882 */ /* 0x000fe20000000000 */
[----:B-----5:R-:W-:-:S04]  /*06d0*/  UIMAD.WIDE.U32 UR6, UR42, UR5, URZ ;  /* 0x000000052a0672a5 */ /* 0x020fc8000f8e00ff */
[----:B------:R-:W-:-:S04]  /*06e0*/  UIADD3 UR5, UPT, UPT, UR42, -UR7, URZ ;  /* 0x800000072a057290 */ /* 0x000fc8000fffe0ff */
[----:B-1----:R-:W-:-:S04]  /*06f0*/  USHF.R.U32.HI UR5, URZ, UR23, UR5 ;  /* 0x00000017ff057299 */ /* 0x002fc80008011605 */
[----:B------:R-:W-:-:S04]  /*0700*/  UIADD3 UR5, UPT, UPT, UR7, UR5, URZ ;  /* 0x0000000507057290 */ /* 0x000fc8000fffe0ff */
[----:B--2---:R-:W-:-:S04]  /*0710*/  USHF.R.U32.HI UR6, URZ, UR22, UR5 ;  /* 0x00000016ff067299 */ /* 0x004fc80008011605 */
[----:B------:R-:W-:-:S04]  /*0720*/  UIADD3 UR6, UPT, UPT, -UR6, URZ, URZ ;  /* 0x000000ff06067290 */ /* 0x000fc8000fffe1ff */
[----:B------:R-:W-:Y:S01]  /*0730*/  UIMAD UR6, UR6, UR4, UR42 ;  /* 0x00000004060672a4 */ /* 0x000fe2000f8e022a */
[----:B------:R-:W1:Y:S03]  /*0740*/  LDCU.64 UR4, c[0x0][0x6d8] ;  /* 0x0000db00ff0477ac */ /* 0x000e660008000a00 */
[----:B---3--:R-:W-:-:S04]  /*0750*/  UIMAD.WIDE.U32 UR8, UR6, UR8, URZ ;  /* 0x00000008060872a5 */ /* 0x008fc8000f8e00ff */
[----:B------:R-:W-:-:S04]  /*0760*/  UIADD3 UR7, UPT, UPT, UR6, -UR9, URZ ;  /* 0x8000000906077290 */ /* 0x000fc8000fffe0ff */
[----:B------:R-:W-:-:S04]  /*0770*/  USHF.R.U32.HI UR7, URZ, UR21, UR7 ;  /* 0x00000015ff077299 */ /* 0x000fc80008011607 */
[----:B------:R-:W-:Y:S01]  /*0780*/  UIADD3 UR7, UPT, UPT, UR9, UR7, URZ ;  /* 0x0000000709077290 */ /* 0x000fe2000fffe0ff */
[----:B------:R-:W2:Y:S03]  /*0790*/  LDCU UR9, c[0x0][0x370] ;  /* 0x00006e00ff0977ac */ /* 0x000ea60008000800 */
[----:B----4-:R-:W-:Y:S01]  /*07a0*/  USHF.R.U32.HI UR7, URZ, UR15, UR7 ;  /* 0x0000000fff077299 */ /* 0x010fe20008011607 */
[----:B------:R-:W3:Y:S03]  /*07b0*/  LDCU UR8, c[0x0][0x378] ;  /* 0x00006f00ff0877ac */ /* 0x000ee60008000800 */
[----:B-1----:R-:W-:-:S07]  /*07c0*/  UIMAD.WIDE.U32 UR16, UR7, UR5, URZ ;  /* 0x00000005071072a5 */ /* 0x002fce000f8e00ff */
[----:B------:R-:W-:Y:S01]  /*07d0*/  UMOV UR5, UR17 ;  /* 0x0000001100057c82 */ /* 0x000fe20008000000 */
[----:B--2---:R-:W-:Y:S02]  /*07e0*/  UIMAD UR9, UR10, UR9, URZ ;  /* 0x000000090a0972a4 */ /* 0x004fe4000f8e02ff */
[----:B------:R-:W-:-:S04]  /*07f0*/  UIADD3 UR12, UPT, UPT, UR7, -UR5, URZ ;  /* 0x80000005070c7290 */ /* 0x000fc8000fffe0ff */
[----:B------:R-:W-:Y:S02]  /*0800*/  USHF.R.U32.HI UR12, URZ, UR14, UR12 ;  /* 0x0000000eff0c7299 */ /* 0x000fe4000801160c */
[----:B---3--:R-:W-:Y:S02]  /*0810*/  UIMAD UR39, UR9, UR8, URZ ;  /* 0x00000008092772a4 */ /* 0x008fe4000f8e02ff */
[----:B------:R-:W-:Y:S01]  /*0820*/  UIADD3 UR12, UPT, UPT, UR5, UR12, URZ ;  /* 0x0000000c050c7290 */ /* 0x000fe2000fffe0ff */
[----:B------:R-:W1:Y:S03]  /*0830*/  LDCU UR5, c[0x0][0x6cc] ;  /* 0x0000d980ff0577ac */ /* 0x000e660008000800 */
[----:B------:R-:W-:Y:S02]  /*0840*/  USHF.R.U32.HI UR12, URZ, UR13, UR12 ;  /* 0x0000000dff0c7299 */ /* 0x000fe4000801160c */
[----:B------:R-:W-:-:S02]  /*0850*/  ULEA.HI UR39, UR39, UR39, URZ, 0x1 ;  /* 0x0000002727277291 */ /* 0x000fc4000f8f08ff */
[----:B------:R-:W-:Y:S01]  /*0860*/  UIADD3 UR12, UPT, UPT, -UR12, URZ, URZ ;  /* 0x000000ff0c0c7290 */ /* 0x000fe2000fffe1ff */
[----:B------:R-:W-:Y:S01]  /*0870*/  UMOV UR8, 0x400 ;  /* 0x0000040000087882 */ /* 0x000fe20000000000 */
[----:B------:R-:W-:Y:S02]  /*0880*/  USHF.R.S32.HI UR39, URZ, 0x1, UR39 ;  /* 0x00000001ff277899 */ /* 0x000fe40008011427 */
[----:B------:R-:W-:Y:S02]  /*0890*/  UIMAD UR12, UR12, UR4, UR7 ;  /* 0x000000040c0c72a4 */ /* 0x000fe4000f8e0207 */
[----:B------:R-:W-:Y:S02]  /*08a0*/  UIADD3 UR4, UPT, UPT, -UR7, URZ, URZ ;  /* 0x000000ff07047290 */ /* 0x000fe4000fffe1ff */
[----:B------:R-:W-:Y:S02]  /*08b0*/  ULEA UR37, UR37, UR8, 0x18 ;  /* 0x0000000825257291 */ /* 0x000fe4000f8ec0ff */
[----:B-1----:R-:W-:-:S12]  /*08c0*/  UIMAD UR5, UR4, UR5, UR6 ;  /* 0x00000005040572a4 */ /* 0x002fd8000f8e0206 */
.L_x_13:
[----:B------:R-:W-:Y:S02]  /*08d0*/  USHF.L.U32 UR4, UR41, 0x1f, URZ ;  /* 0x0000001f29047899 */ /* 0x000fe400080006ff */
[----:B------:R-:W-:Y:S02]  /*08e0*/  ULEA UR6, UR40, UR37, 0x3 ;  /* 0x0000002528067291 */ /* 0x000fe4000f8e18ff */
[----:B------:R-:W-:Y:S02]  /*08f0*/  UIADD3 UR48, UP2, UPT, UR52, 0xc0, URZ ;  /* 0x000000c034307890 */ /* 0x000fe4000ff5e0ff */
[----:B------:R-:W-:Y:S01]  /*0900*/  MOV R0, UR4 ;  /* 0x0000000400007c02 */ /* 0x000fe20008000f00 */
[----:B------:R-:W-:Y:S02]  /*0910*/  UIADD3 UR4, UPT, UPT, UR5, UR5, URZ ;  /* 0x0000000505047290 */ /* 0x000fe4000fffe0ff */
[----:B------:R-:W-:Y:S02]  /*0920*/  UIADD3 UR50, UP3, UPT, UR52, 0x40, URZ ;  /* 0x0000004034327890 */ /* 0x000fe4000ff7e0ff */
[----:B------:R-:W-:Y:S01]  /*0930*/  ULOP3.LUT UR5, UR4, UR32, URZ, 0xfc, !UPT ;  /* 0x0000002004057292 */ /* 0x000fe2000f8efcff */
[----:B-1----:R1:W2:Y:S01]  /*0940*/  SYNCS.PHASECHK.TRANS64.TRYWAIT P1, [UR6+0x18], R0 ;  /* 0x00001800ff0075a7 */ /* 0x0022a20008021106 */
[----:B------:R-:W-:-:S02]  /*0950*/  UIADD3 UR46, UP1, UPT, UR52, 0x140, URZ ;  /* 0x00000140342e7890 */ /* 0x000fc4000ff3e0ff */
[----:B------:R-:W-:Y:S02]  /*0960*/  ULEA.HI UR4, UR4, UR5, URZ, 0x1 ;  /* 0x0000000504047291 */ /* 0x000fe4000f8f08ff */
[----:B------:R-:W-:Y:S02]  /*0970*/  UIADD3 UR44, UP0, UPT, UR52, 0x1c0, URZ ;  /* 0x000001c0342c7890 */ /* 0x000fe4000ff1e0ff */
[----:B------:R-:W-:Y:S02]  /*0980*/  ULOP3.LUT UR6, UR4, 0xfffffffe, URZ, 0xc0, !UPT ;  /* 0xfffffffe04067892 */ /* 0x000fe4000f8ec0ff */
[----:B------:R-:W-:Y:S02]  /*0990*/  USHF.R.S32.HI UR4, URZ, 0x1, UR4 ;  /* 0x00000001ff047899 */ /* 0x000fe40008011404 */
[----:B------:R-:W-:Y:S02]  /*09a0*/  UISETP.NE.AND UP4, UPT, UR5, UR6, UPT ;  /* 0x000000060500728c */ /* 0x000fe4000bf85270 */
[----:B------:R-:W-:-:S02]  /*09b0*/  UIADD3 UR27, UPT, UPT, UR4, -0x1, URZ ;  /* 0xffffffff041b7890 */ /* 0x000fc4000fffe0ff */
[----:B------:R-:W-:Y:S02]  /*09c0*/  UISETP.LT.AND UP4, UPT, UR5, URZ, UP4 ;  /* 0x000000ff0500728c */ /* 0x000fe4000a781270 */
[----:B------:R-:W-:Y:S02]  /*09d0*/  ULEA UR7, UR12, UR29, 0x8 ;  /* 0x0000001d0c077291 */ /* 0x000fe4000f8e40ff */
[----:B------:R-:W-:Y:S02]  /*09e0*/  UIADD3.X UR49, UPT, UPT, URZ, UR53, URZ, UP2, !UPT ;  /* 0x00000035ff317290 */ /* 0x000fe400097fe4ff */
[----:B------:R-:W-:Y:S02]  /*09f0*/  UIADD3 UR12, UPT, UPT, UR28, UR12, UR12 ;  /* 0x0000000c1c0c7290 */ /* 0x000fe4000fffe00c */
[----:B------:R-:W-:Y:S02]  /*0a00*/  UIADD3.X UR51, UPT, UPT, URZ, UR53, URZ, UP3, !UPT ;  /* 0x00000035ff337290 */ /* 0x000fe40009ffe4ff */
[----:B------:R-:W-:-:S02]  /*0a10*/  UIADD3.X UR47, UPT, UPT, URZ, UR53, URZ, UP1, !UPT ;  /* 0x00000035ff2f7290 */ /* 0x000fc40008ffe4ff */
[----:B------:R-:W-:Y:S02]  /*0a20*/  @!UP4 UIADD3 UR27, UPT, UPT, UR4, URZ, URZ ;  /* 0x000000ff041bc290 */ /* 0x000fe4000fffe0ff */
[----:B------:R-:W-:Y:S02]  /*0a30*/  UIADD3.X UR45, UPT, UPT, URZ, UR53, URZ, UP0, !UPT ;  /* 0x00000035ff2d7290 */ /* 0x000fe400087fe4ff */
[----:B------:R-:W-:Y:S02]  /*0a40*/  UIADD3 UR20, UPT, UPT, UR27, UR27, URZ ;  /* 0x0000001b1b147290 */ /* 0x000fe4000fffe0ff */
[----:B------:R-:W-:Y:S02]  /*0a50*/  ULEA UR27, UR27, UR29, 0x8 ;  /* 0x0000001d1b1b7291 */ /* 0x000fe4000f8e40ff */
[----:B------:R-:W-:Y:S02]  /*0a60*/  ULOP3.LUT UR20, UR20, UR32, URZ, 0xfc, !UPT ;  /* 0x0000002014147292 */ /* 0x000fe4000f8efcff */
[----:B------:R-:W-:Y:S01]  /*0a70*/  UISETP.NE.AND UP2, UPT, UR32, URZ, UPT ;  /* 0x000000ff2000728c */ /* 0x000fe2000bf45270 */
[----:B------:R-:W-:Y:S01]  /*0a80*/  UMOV UR38, URZ ;  /* 0x000000ff00267c82 */ /* 0x000fe20008000000 */
[----:B------:R-:W-:Y:S01]  /*0a90*/  UMOV UR18, URZ ;  /* 0x000000ff00127c82 */ /* 0x000fe20008000000 */
[----:B-1----:R-:W-:-:S02]  /*0aa0*/  UMOV UR10, URZ ;  /* 0x000000ff000a7c82 */ /* 0x002fc40008000000 */
.L_x_12:
[----:B---3--:R-:W-:Y:S01]  /*0ab0*/  ULEA UR25, UR40, UR37, 0x3 ;  /* 0x0000002528197291 */ /* 0x008fe2000f8e18ff */
[----:B-12---:R-:W-:Y:S11]  /*0ac0*/  @P1 BRA `(.L_x_9) ;  /* 0x0000000000101947 */ /* 0x006ff60003800000 */
[----:B------:R-:W-:-:S06]  /*0ad0*/  USHF.L.U32 UR4, UR41, 0x1f, URZ ;  /* 0x0000001f29047899 */ /* 0x000fcc00080006ff */
[----:B------:R-:W-:-:S04]  /*0ae0*/  MOV R0, UR4 ;  /* 0x0000000400007c02 */ /* 0x000fc80008000f00 */
[----:B------:R-:W1:Y:S02]  /*0af0*/  SYNCS.PHASECHK.TRANS64.TRYWAIT P0, [UR25+0x18], R0 ;  /* 0x00001800ff0075a7 */ /* 0x000e640008001119 */
[----:B-1----:R-:W-:Y:S05]  /*0b00*/  @!P0 BRA `(.L_x_10) ;  /* 0x0000003c005c8947 */ /* 0x002fea0003800000 */
.L_x_9:
[----:B------:R-:W-:Y:S05]  /*0b10*/  BRA.U UP2, `(.L_x_11) ;  /* 0x00000001020c7547 */ /* 0x000fea000b800000 */
[----:B------:R-:W-:-:S13]  /*0b20*/  ELECT P0, URZ, PT ;  /* 0x0000000000ff782f */ /* 0x000fda0003800000 */
[----:B-1----:R-:W-:-:S04]  /*0b30*/  @P0 MOV R0, 0x11800 ;  /* 0x0001180000000802 */ /* 0x002fc80000000f00 */
[----:B------:R2:W-:Y:S03]  /*0b40*/  @P0 SYNCS.ARRIVE.TRANS64 RZ, [UR25], R0 ;  /* 0x00000000ffff09a7 */ /* 0x0005e60008000019 */
.L_x_11:
[----:B------:R-:W-:Y:S01]  /*0b50*/  USHF.L.U32 UR4, UR40, 0xf, URZ ;  /* 0x0000000f28047899 */ /* 0x000fe200080006ff */
[----:B------:R-:W-:Y:S01]  /*0b60*/  PLOP3.LUT P1, PT, PT, PT, PT, 0x80, 0x8 ;  /* 0x000000000008781c */ /* 0x000fe20003f2f070 */
[----:B------:R-:W-:Y:S02]  /*0b70*/  ULEA UR16, UR40, UR37, 0xa ;  /* 0x0000002528107291 */ /* 0x000fe4000f8e50ff */
[----:B------:R-:W-:Y:S02]  /*0b80*/  ULEA UR8, UR40, UR28, 0x1 ;  /* 0x0000001c28087291 */ /* 0x000fe4000f8e08ff */
[----:B------:R-:W-:Y:S02]  /*0b90*/  UIADD3 UR40, UPT, UPT, UR40, 0x1, URZ ;  /* 0x0000000128287890 */ /* 0x000fe4000fffe0ff */
[----:B------:R-:W-:Y:S02]  /*0ba0*/  UISETP.GT.U32.AND UP0, UPT, UR38, 0xe, UPT ;  /* 0x0000000e2600788c */ /* 0x000fe4000bf04070 */
[----:B------:R-:W-:-:S02]  /*0bb0*/  UISETP.NE.AND UP1, UPT, UR40, 0x3, UPT ;  /* 0x000000032800788c */ /* 0x000fc4000bf25270 */
[----:B------:R-:W-:Y:S02]  /*0bc0*/  USHF.R.S32.HI UR4, URZ, 0x1, UR4 ;  /* 0x00000001ff047899 */ /* 0x000fe40008011404 */
[----:B------:R-:W-:Y:S01]  /*0bd0*/  USEL UR9, URZ, 0x1, UP1 ;  /* 0x00000001ff097887 */ /* 0x000fe20008800000 */
[----:B------:R-:W-:Y:S01]  /*0be0*/  PLOP3.LUT P0, PT, PT, PT, UP0, 0x80, 0x8 ;  /* 0x000000000008781c */ /* 0x000fe20003f0f008 */
[----:B------:R-:W-:Y:S02]  /*0bf0*/  ULEA UR8, UR8, UR37, 0xa ;  /* 0x0000002508087291 */ /* 0x000fe4000f8e50ff */
[----:B------:R-:W-:Y:S02]  /*0c00*/  ULOP3.LUT UR41, UR41, UR9, URZ, 0x3c, !UPT ;  /* 0x0000000929297292 */ /* 0x000fe4000f8e3cff */
[----:B------:R-:W-:Y:S02]  /*0c10*/  ULOP3.LUT UR25, UR25, 0xfefffff8, URZ, 0xc0, !UPT ;  /* 0xfefffff819197892 */ /* 0x000fe4000f8ec0ff */
[----:B------:R-:W-:-:S02]  /*0c20*/  USHF.L.U32 UR26, UR38, 0x8, URZ ;  /* 0x00000008261a7899 */ /* 0x000fc400080006ff */
[----:B------:R-:W-:Y:S02]  /*0c30*/  USEL UR40, UR40, URZ, UP1 ;  /* 0x000000ff28287287 */ /* 0x000fe40008800000 */
[----:B------:R-:W-:Y:S02]  /*0c40*/  UIADD3 UR24, UPT, UPT, UR37, 0x18400, UR4 ;  /* 0x0001840025187890 */ /* 0x000fe4000fffe004 */
[----:B------:R-:W-:Y:S02]  /*0c50*/  UIADD3 UR4, UPT, UPT, UR37, 0x24400, UR4 ;  /* 0x0002440025047890 */ /* 0x000fe4000fffe004 */
[----:B------:R-:W-:Y:S02]  /*0c60*/  UIADD3 UR19, UPT, UPT, UR38, UR38, URZ ;  /* 0x0000002626137290 */ /* 0x000fe4000fffe0ff */
[----:B------:R-:W-:Y:S02]  /*0c70*/  UIADD3 UR16, UPT, UPT, UR16, 0x30400, URZ ;  /* 0x0003040010107890 */ /* 0x000fe4000fffe0ff */
[----:B------:R-:W-:Y:S01]  /*0c80*/  UIADD3 UR8, UPT, UPT, UR8, 0x31000, URZ ;  /* 0x0003100008087890 */ /* 0x000fe2000fffe0ff */
[----:B------:R3:W-:Y:S01]  /*0c90*/  UTMALDG.2D.2CTA [UR24], [UR50], desc[URZ] ;  /* 0x0000ff18320075b4 */ /* 0x0007e20008209000 */
[----:B------:R-:W-:-:S02]  /*0ca0*/  @!UP0 USHF.L.U32 UR35, UR41, 0x1f, URZ ;  /* 0x0000001f29238899 */ /* 0x000fc400080006ff */
[----:B------:R-:W-:Y:S01]  /*0cb0*/  @!UP0 ULEA UR36, UR40, UR37, 0x3 ;  /* 0x0000002528248291 */ /* 0x000fe2000f8e18ff */
[----:B------:R-:W-:Y:S01]  /*0cc0*/  UMOV UR5, UR25 ;  /* 0x0000001900057c82 */ /* 0x000fe20008000000 */
[----:B------:R-:W-:Y:S01]  /*0cd0*/  UMOV UR6, UR26 ;  /* 0x0000001a00067c82 */ /* 0x000fe20008000000 */
[----:B------:R-:W-:Y:S01]  /*0ce0*/  UMOV UR17, UR25 ;  /* 0x0000001900117c82 */ /* 0x000fe20008000000 */
[----:B-12---:R-:W-:Y:S01]  /*0cf0*/  IMAD.U32 R0, RZ, RZ, UR35 ;  /* 0x00000023ff007e24 */ /* 0x006fe2000f8e00ff */
[----:B------:R-:W-:Y:S01]  /*0d00*/  UMOV UR34, 0x30000 ;  /* 0x0003000000227882 */ /* 0x000fe20000000000 */
[----:B------:R-:W-:Y:S01]  /*0d10*/  UMOV UR9, UR25 ;  /* 0x0000001900097c82 */ /* 0x000fe20008000000 */
[----:B------:R-:W-:Y:S01]  /*0d20*/  UMOV UR11, UR19 ;  /* 0x00000013000b7c82 */ /* 0x000fe20008000000 */
[----:B------:R3:W-:Y:S01]  /*0d30*/  UTMALDG.2D.2CTA [UR4], [UR48], desc[URZ] ;  /* 0x0000ff04300075b4 */ /* 0x0007e20008209000 */
[----:B------:R-:W-:-:S04]  /*0d40*/  UIADD3 UR38, UPT, UPT, UR38, 0x1, URZ ;  /* 0x0000000126267890 */ /* 0x000fc8000fffe0ff */
[----:B------:R-:W-:Y:S01]  /*0d50*/  UISETP.NE.AND UP0, UPT, UR38, 0x10, UPT ;  /* 0x000000102600788c */ /* 0x000fe2000bf05270 */
[----:B------:R3:W-:Y:S01]  /*0d60*/  UTMALDG.3D.2CTA [UR16], [UR46], desc[URZ] ;  /* 0x0000ff102e0075b4 */ /* 0x0007e20008211000 */
[----:B------:R3:W-:Y:S01]  /*0d70*/  UTMALDG.3D.MULTICAST.2CTA [UR8], [UR44], UR34, desc[URZ] ;  /* 0x0000ff082c0073b4 */ /* 0x0007e20008211822 */
[----:B------:R3:W1:Y:S06]  /*0d80*/  @!P0 SYNCS.PHASECHK.TRANS64.TRYWAIT P1, [UR36+0x18], R0 ;  /* 0x00001800ff0085a7 */ /* 0x00066c0008021124 */
[----:B------:R-:W-:Y:S05]  /*0d90*/  BRA.U UP0, `(.L_x_12) ;  /* 0xfffffffd00447547 */ /* 0x000fea000b83ffff */
[----:B---3--:R-:W2:Y:S01]  /*0da0*/  LDCU.64 UR4, c[0x0][0x6c0] ;  /* 0x0000d800ff0477ac */ /* 0x008ea20008000a00 */
[----:B------:R-:W-:-:S04]  /*0db0*/  UIADD3 UR42, UPT, UPT, UR39, UR42, URZ ;  /* 0x0000002a272a7290 */ /* 0x000fc8000fffe0ff */
[----:B------:R-:W-:Y:S02]  /*0dc0*/  UISETP.GE.AND UP0, UPT, UR42, 0x100, UPT ;  /* 0x000001002a00788c */ /* 0x000fe4000bf06270 */
[----:B--2---:R-:W-:Y:S01]  /*0dd0*/  UIMAD.WIDE.U32 UR6, UR42, UR5, URZ ;  /* 0x000000052a0672a5 */ /* 0x004fe2000f8e00ff */
[----:B------:R-:W2:Y:S03]  /*0de0*/  LDCU UR5, c[0x0][0x6d0] ;  /* 0x0000da00ff0577ac */ /* 0x000ea60008000800 */
[----:B------:R-:W-:-:S04]  /*0df0*/  UIADD3 UR6, UPT, UPT, UR42, -UR7, URZ ;  /* 0x800000072a067290 */ /* 0x000fc8000fffe0ff */
[----:B------:R-:W-:-:S04]  /*0e00*/  USHF.R.U32.HI UR6, URZ, UR23, UR6 ;  /* 0x00000017ff067299 */ /* 0x000fc80008011606 */
[----:B------:R-:W-:-:S04]  /*0e10*/  UIADD3 UR6, UPT, UPT, UR7, UR6, URZ ;  /* 0x0000000607067290 */ /* 0x000fc8000fffe0ff */
[----:B------:R-:W-:-:S04]  /*0e20*/  USHF.R.U32.HI UR6, URZ, UR22, UR6 ;  /* 0x00000016ff067299 */ /* 0x000fc80008011606 */
[----:B------:R-:W-:-:S04]  /*0e30*/  UIADD3 UR6, UPT, UPT, -UR6, URZ, URZ ;  /* 0x000000ff06067290 */ /* 0x000fc8000fffe1ff */
[----:B------:R-:W-:-:S04]  /*0e40*/  UIMAD UR6, UR4, UR6, UR42 ;  /* 0x00000006040672a4 */ /* 0x000fc8000f8e022a */
[----:B--2---:R-:W-:Y:S01]  /*0e50*/  UIMAD.WIDE.U32 UR8, UR6, UR5, URZ ;  /* 0x00000005060872a5 */ /* 0x004fe2000f8e00ff */
[----:B------:R-:W2:Y:S03]  /*0e60*/  LDCU.64 UR4, c[0x0][0x6d8] ;  /* 0x0000db00ff0477ac */ /* 0x000ea60008000a00 */
[----:B------:R-:W-:-:S04]  /*0e70*/  UIADD3 UR7, UPT, UPT, UR6, -UR9, URZ ;  /* 0x8000000906077290 */ /* 0x000fc8000fffe0ff */
[----:B------:R-:W-:-:S04]  /*0e80*/  USHF.R.U32.HI UR7, URZ, UR21, UR7 ;  /* 0x00000015ff077299 */ /* 0x000fc80008011607 */
[----:B------:R-:W-:-:S04]  /*0e90*/  UIADD3 UR7, UPT, UPT, UR9, UR7, URZ ;  /* 0x0000000709077290 */ /* 0x000fc8000fffe0ff */
[----:B------:R-:W-:-:S04]  /*0ea0*/  USHF.R.U32.HI UR12, URZ, UR15, UR7 ;  /* 0x0000000fff0c7299 */ /* 0x000fc80008011607 */
[----:B--2---:R-:W-:Y:S01]  /*0eb0*/  UIMAD.WIDE.U32 UR8, UR12, UR5, URZ ;  /* 0x000000050c0872a5 */ /* 0x004fe2000f8e00ff */
[----:B------:R-:W2:Y:S03]  /*0ec0*/  LDCU UR5, c[0x0][0x6cc] ;  /* 0x0000d980ff0577ac */ /* 0x000ea60008000800 */
[----:B------:R-:W-:Y:S02]  /*0ed0*/  UIADD3 UR7, UPT, UPT, UR12, -UR9, URZ ;  /* 0x800000090c077290 */ /* 0x000fe4000fffe0ff */
[----:B------:R-:W-:Y:S02]  /*0ee0*/  UIADD3 UR8, UPT, UPT, -UR12, URZ, URZ ;  /* 0x000000ff0c087290 */ /* 0x000fe4000fffe1ff */
[----:B------:R-:W-:-:S04]  /*0ef0*/  USHF.R.U32.HI UR7, URZ, UR14, UR7 ;  /* 0x0000000eff077299 */ /* 0x000fc80008011607 */
[----:B------:R-:W-:-:S04]  /*0f00*/  UIADD3 UR7, UPT, UPT, UR9, UR7, URZ ;  /* 0x0000000709077290 */ /* 0x000fc8000fffe0ff */
[----:B------:R-:W-:Y:S02]  /*0f10*/  USHF.R.U32.HI UR7, URZ, UR13, UR7 ;  /* 0x0000000dff077299 */ /* 0x000fe40008011607 */
[----:B--2---:R-:W-:Y:S02]  /*0f20*/  UIMAD UR5, UR5, UR8, UR6 ;  /* 0x00000008050572a4 */ /* 0x004fe4000f8e0206 */
[----:B------:R-:W-:-:S04]  /*0f30*/  UIADD3 UR7, UPT, UPT, -UR7, URZ, URZ ;  /* 0x000000ff07077290 */ /* 0x000fc8000fffe1ff */
[----:B------:R-:W-:Y:S01]  /*0f40*/  UIMAD UR12, UR4, UR7, UR12 ;  /* 0x00000007040c72a4 */ /* 0x000fe2000f8e020c */
[----:B------:R-:W-:Y:S11]  /*0f50*/  BRA.U !UP0, `(.L_x_13) ;  /* 0xfffffff9085c7547 */ /* 0x000ff6000b83ffff */
.L_x_8:
[----:B------:R-:W5:Y:S01]  /*0f60*/  S2UR UR12, SR_CgaCtaId ;  /* 0x00000000000c79c3 */ /* 0x000f620000008800 */
[----:B------:R-:W-:Y:S02]  /*0f70*/  UISETP.NE.AND UP0, UPT, UR40, 0x2, UPT ;  /* 0x000000022800788c */ /* 0x000fe4000bf05270 */
[----:B------:R-:W-:Y:S01]  /*0f80*/  UIADD3 UR4, UPT, UPT, UR40, 0x2, URZ ;  /* 0x0000000228047890 */ /* 0x000fe2000fffe0ff */
[----:B------:R-:W-:-:S03]  /*0f90*/  UMOV UR5, 0x400 ;  /* 0x0000040000057882 */ /* 0x000fc60000000000 */
[----:B------:R-:W-:-:S04]  /*0fa0*/  USEL UR4, UR4, 0x1, UP0 ;  /* 0x0000000104047887 */ /* 0x000fc80008000000 */
[----:B------:R-:W-:-:S04]  /*0fb0*/  UISETP.NE.AND UP0, UPT, UR4, 0x3, UPT ;  /* 0x000000030400788c */ /* 0x000fc8000bf05270 */
[----:B------:R-:W-:Y:S02]  /*0fc0*/  UISETP.EQ.XOR UP1, UPT, UR40, 0x2, !UP0 ;  /* 0x000000022800788c */ /* 0x000fe4000c722a70 */
[----:B------:R-:W-:Y:S02]  /*0fd0*/  USEL UR4, UR4, URZ, UP0 ;  /* 0x000000ff04047287 */ /* 0x000fe40008000000 */
[----:B------:R-:W-:Y:S02]  /*0fe0*/  USEL UR6, URZ, 0x1, !UP1 ;  /* 0x00000001ff067887 */ /* 0x000fe4000c800000 */
[----:B------:R-:W-:Y:S02]  /*0ff0*/  UISETP.NE.AND UP0, UPT, UR32, URZ, UPT ;  /* 0x000000ff2000728c */ /* 0x000fe4000bf05270 */
[----:B------:R-:W-:Y:S02]  /*1000*/  ULOP3.LUT UR6, UR41, UR6, URZ, 0x3c, !UPT ;  /* 0x0000000629067292 */ /* 0x000fe4000f8e3cff */
[----:B-----5:R-:W-:-:S02]  /*1010*/  ULEA UR5, UR12, UR5, 0x18 ;  /* 0x000000050c057291 */ /* 0x020fc4000f8ec0ff */
[----:B------:R-:W-:Y:S02]  /*1020*/  USHF.L.U32 UR6, UR6, 0x1f, URZ ;  /* 0x0000001f06067899 */ /* 0x000fe400080006ff */
[----:B------:R-:W-:-:S04]  /*1030*/  ULEA UR4, UR4, UR5, 0x3 ;  /* 0x0000000504047291 */ /* 0x000fc8000f8e18ff */
[----:B------:R-:W-:-:S05]  /*1040*/  MOV R0, UR6 ;  /* 0x0000000600007c02 */ /* 0x000fca0008000f00 */
[----:B------:R-:W5:Y:S02]  /*1050*/  SYNCS.PHASECHK.TRANS64.TRYWAIT P0, [UR4+0x18], R0 ;  /* 0x00001800ff0075a7 */ /* 0x000f640008001104 */
[----:B-----5:R-:W-:Y:S05]  /*1060*/  @!P0 BRA `(.L_x_14) ;  /* 0x0000003800248947 */ /* 0x020fea0003800000 */
.L_x_56:
[----:B------:R-:W-:Y:S05]  /*1070*/  BRA.U UP0, `(.L_x_7) ;  /* 0x00000001000c7547 */ /* 0x000fea000b800000 */
[----:B------:R-:W-:-:S13]  /*1080*/  ELECT P0, URZ, PT ;  /* 0x0000000000ff782f */ /* 0x000fda0003800000 */
[----:B-----5:R-:W-:-:S04]  /*1090*/  @P0 MOV R0, 0x11800 ;  /* 0x0001180000000802 */ /* 0x020fc80000000f00 */
[----:B------:R5:W-:Y:S03]  /*10a0*/  @P0 SYNCS.ARRIVE.TRANS64 RZ, [UR4], R0 ;  /* 0x00000000ffff09a7 */ /* 0x000be60008000004 */
.L_x_7:
[----:B------:R-:W-:-:S09]  /*10b0*/  UISETP.NE.AND UP0, UPT, UR33, 0x4, UPT ;  /* 0x000000042100788c */ /* 0x000fd2000bf05270 */
[----:B------:R-:W-:Y:S05]  /*10c0*/  BRA.U UP0, `(.L_x_15) ;  /* 0x0000000900dc7547 */ /* 0x000fea000b800000 */
[----:B------:R-:W5:Y:S01]  /*10d0*/  S2UR UR26, SR_CTAID.Z ;  /* 0x00000000001a79c3 */ /* 0x000f620000002700 */
[----:B------:R-:W-:Y:S01]  /*10e0*/  NOP ;  /* 0x0000000000007918 */ /* 0x000fe20000000000 */
[----:B-----5:R-:W-:Y:S01]  /*10f0*/  HFMA2 R3, -RZ, RZ, 0, 5.9604644775390625e-08 ;  /* 0x00000001ff037431 */ /* 0x020fe200000001ff */
[----:B------:R-:W-:-:S05]  /*1100*/  UISETP.GT.U32.AND UP0, UPT, UR26, 0xff, UPT ;  /* 0x000000ff1a00788c */ /* 0x000fca000bf04070 */
[----:B------:R-:W-:Y:S06]  /*1110*/  BAR.SYNC.DEFER_BLOCKING 0x2, 0xa0 ;  /* 0x0082800000007b1d */ /* 0x000fec0000010000 */
[----:B------:R-:W-:Y:S05]  /*1120*/  BRA.U UP0, `(.L_x_16) ;  /* 0x0000000900847547 */ /* 0x000fea000b800000 */
[----:B------:R-:W-:Y:S01]  /*1130*/  UMOV UR4, 0x400 ;  /* 0x0000040000047882 */ /* 0x000fe20000000000 */
[----:B------:R-:W5:Y:S01]  /*1140*/  LDCU UR7, c[0x0][0x374] ;  /* 0x00006e80ff0777ac */ /* 0x000f620008000800 */
[----:B------:R-:W-:Y:S01]  /*1150*/  MOV R3, 0x1 ;  /* 0x0000000100037802 */ /* 0x000fe20000000f00 */
[----:B------:R-:W-:Y:S01]  /*1160*/  ULEA UR12, UR12, UR4, 0x18 ;  /* 0x000000040c0c7291 */ /* 0x000fe2000f8ec0ff */
[----:B------:R-:W5:Y:S01]  /*1170*/  LDCU UR4, c[0x0][0x370] ;  /* 0x00006e00ff0477ac */ /* 0x000f620008000800 */
[----:B------:R-:W4:Y:S07]  /*1180*/  LDCU UR40, c[0x0][0x378] ;  /* 0x00006f00ff2877ac */ /* 0x000f2e0008000800 */
[----:B------:R-:W3:Y:S01]  /*1190*/  LDS R0, [UR12+0x48] ;  /* 0x0000480cff007984 */ /* 0x000ee20008000800 */
[----:B------:R-:W-:Y:S01]  /*11a0*/  UMOV UR42, 0x10c02480 ;  /* 0x10c02480002a7882 */ /* 0x000fe20000000000 */
[----:B------:R-:W-:-:S02]  /*11b0*/  USEL UR6, URZ, 0x4000, UP6 ;  /* 0x00004000ff067887 */ /* 0x000fc4000b000000 */
[----:B------:R-:W-:Y:S02]  /*11c0*/  USEL UR42, UR42, 0x10c00480, !UP5 ;  /* 0x10c004802a2a7887 */ /* 0x000fe4000e800000 */
[----:B------:R-:W-:Y:S01]  /*11d0*/  ULOP3.LUT UR5, UR28, 0x1, URZ, 0x3c, !UPT ;  /* 0x000000011c057892 */ /* 0x000fe2000f8e3cff */
[----:B------:R-:W-:Y:S01]  /*11e0*/  UMOV UR34, 0x1 ;  /* 0x0000000100227882 */ /* 0x000fe20000000000 */
[----:B------:R-:W-:Y:S02]  /*11f0*/  UIADD3 UR42, UPT, UPT, UR6, UR42, URZ ;  /* 0x0000002a062a7290 */ /* 0x000fe4000fffe0ff */
[----:B-----5:R-:W-:Y:S02]  /*1200*/  UIMAD UR4, UR7, UR4, URZ ;  /* 0x00000004070472a4 */ /* 0x020fe4000f8e02ff */
[----:B------:R-:W-:Y:S02]  /*1210*/  USHF.L.U32 UR5, UR34, UR5, URZ ;  /* 0x0000000522057299 */ /* 0x000fe400080006ff */
[----:B------:R-:W-:-:S02]  /*1220*/  USHF.L.U32 UR34, UR34, UR28, URZ ;  /* 0x0000001c22227299 */ /* 0x000fc400080006ff */
[----:B----4-:R-:W-:Y:S02]  /*1230*/  UIMAD UR40, UR4, UR40, URZ ;  /* 0x00000028042872a4 */ /* 0x010fe4000f8e02ff */
[----:B------:R-:W-:Y:S02]  /*1240*/  ULOP3.LUT UR34, UR5, 0xffff, UR34, 0xc8, !UPT ;  /* 0x0000ffff05227892 */ /* 0x000fe4000f8ec822 */
[----:B------:R-:W-:Y:S02]  /*1250*/  UIADD3 UR18, UPT, UPT, UR12, 0x31000, URZ ;  /* 0x000310000c127890 */ /* 0x000fe4000fffe0ff */
[----:B------:R-:W-:Y:S02]  /*1260*/  UIADD3 UR19, UPT, UPT, UR12, 0x30400, URZ ;  /* 0x000304000c137890 */ /* 0x000fe4000fffe0ff */
[----:B------:R-:W-:Y:S02]  /*1270*/  UIADD3 UR20, UPT, UPT, UR12, 0x18400, URZ ;  /* 0x000184000c147890 */ /* 0x000fe4000fffe0ff */
[----:B------:R-:W-:-:S02]  /*1280*/  UIADD3 UR24, UPT, UPT, UR12, 0x24400, URZ ;  /* 0x000244000c187890 */ /* 0x000fc4000fffe0ff */
[----:B------:R-:W-:Y:S02]  /*1290*/  USHF.R.U32.HI UR18, URZ, 0x4, UR18 ;  /* 0x00000004ff127899 */ /* 0x000fe40008011612 */
[----:B------:R-:W-:Y:S02]  /*12a0*/  USHF.R.U32.HI UR19, URZ, 0x4, UR19 ;  /* 0x00000004ff137899 */ /* 0x000fe40008011613 */
[----:B------:R-:W-:Y:S02]  /*12b0*/  USHF.R.U32.HI UR20, URZ, 0x4, UR20 ;  /* 0x00000004ff147899 */ /* 0x000fe40008011614 */
[----:B------:R-:W-:Y:S02]  /*12c0*/  USHF.R.U32.HI UR24, URZ, 0x4, UR24 ;  /* 0x00000004ff187899 */ /* 0x000fe40008011618 */
[----:B------:R-:W-:Y:S02]  /*12d0*/  ULOP3.LUT UR18, UR18, 0x3fc0, URZ, 0xc0, !UPT ;  /* 0x00003fc012127892 */ /* 0x000fe4000f8ec0ff */
[----:B------:R-:W-:Y:S01]  /*12e0*/  ULOP3.LUT UR19, UR19, 0x3fc0, URZ, 0xc0, !UPT ;  /* 0x00003fc013137892 */ /* 0x000fe2000f8ec0ff */
[----:B---3--:R-:W-:Y:S01]  /*12f0*/  R2UR UR41, R0 ;  /* 0x00000000002972ca */ /* 0x008fe200000e0000 */
[----:B------:R-:W-:-:S02]  /*1300*/  ULOP3.LUT UR20, UR20, 0x3fc0, URZ, 0xc0, !UPT ;  /* 0x00003fc014147892 */ /* 0x000fc4000f8ec0ff */
[----:B------:R-:W-:Y:S02]  /*1310*/  ULOP3.LUT UR24, UR24, 0x3fc0, URZ, 0xc0, !UPT ;  /* 0x00003fc018187892 */ /* 0x000fe4000f8ec0ff */
[----:B------:R-:W-:Y:S02]  /*1320*/  ULEA.HI UR40, UR40, UR40, URZ, 0x1 ;  /* 0x0000002828287291 */ /* 0x000fe4000f8f08ff */
[----:B------:R-:W-:Y:S02]  /*1330*/  UISETP.NE.AND UP0, UPT, UR32, URZ, UPT ;  /* 0x000000ff2000728c */ /* 0x000fe4000bf05270 */
[----:B------:R-:W-:Y:S02]  /*1340*/  UIADD3 UR27, UPT, UPT, UR12, 0x30, URZ ;  /* 0x000000300c1b7890 */ /* 0x000fe4000fffe0ff */
[----:B------:R-:W-:Y:S02]  /*1350*/  ULOP3.LUT UR18, UR18, 0x10000, URZ, 0xfc, !UPT ;  /* 0x0001000012127892 */ /* 0x000fe4000f8efcff */
[----:B------:R-:W-:-:S02]  /*1360*/  UIADD3 UR10, UPT, UPT, UR41, 0x100, URZ ;  /* 0x00000100290a7890 */ /* 0x000fc4000fffe0ff */
[----:B------:R-:W-:Y:S02]  /*1370*/  UIADD3 UR8, UPT, UPT, UR41, 0x104, URZ ;  /* 0x0000010429087890 */ /* 0x000fe4000fffe0ff */
[----:B------:R-:W-:Y:S02]  /*1380*/  UIADD3 UR6, UPT, UPT, UR41, -0x7fffff00, URZ ;  /* 0x8000010029067890 */ /* 0x000fe4000fffe0ff */
[----:B------:R-:W-:Y:S02]  /*1390*/  UIADD3 UR4, UPT, UPT, UR41, -0x7ffffefc, URZ ;  /* 0x8000010429047890 */ /* 0x000fe4000fffe0ff */
[----:B------:R-:W-:Y:S02]  /*13a0*/  UIADD3 UR11, UPT, UPT, UR41, 0x108, URZ ;  /* 0x00000108290b7890 */ /* 0x000fe4000fffe0ff */
[----:B------:R-:W-:Y:S02]  /*13b0*/  UIADD3 UR9, UPT, UPT, UR41, 0x110, URZ ;  /* 0x0000011029097890 */ /* 0x000fe4000fffe0ff */
[----:B------:R-:W-:-:S02]  /*13c0*/  UIADD3 UR7, UPT, UPT, UR41, -0x7ffffef8, URZ ;  /* 0x8000010829077890 */ /* 0x000fc4000fffe0ff */
[----:B------:R-:W-:Y:S02]  /*13d0*/  USHF.R.U32.HI UR35, URZ, 0x1, UR10 ;  /* 0x00000001ff237899 */ /* 0x000fe4000801160a */
[----:B------:R-:W-:Y:S02]  /*13e0*/  USHF.R.U32.HI UR25, URZ, 0x1, UR6 ;  /* 0x00000001ff197899 */ /* 0x000fe40008011606 */
[----:B------:R-:W-:Y:S02]  /*13f0*/  USHF.R.U32.HI UR17, URZ, 0x1, UR8 ;  /* 0x00000001ff117899 */ /* 0x000fe40008011608 */
[----:B------:R-:W-:Y:S02]  /*1400*/  UIADD3 UR5, UPT, UPT, UR41, -0x7ffffef0, URZ ;  /* 0x8000011029057890 */ /* 0x000fe4000fffe0ff */
[----:B------:R-:W-:Y:S02]  /*1410*/  USHF.R.U32.HI UR16, URZ, 0x1, UR4 ;  /* 0x00000001ff107899 */ /* 0x000fe40008011604 */
[----:B------:R-:W-:-:S02]  /*1420*/  USHF.R.U32.HI UR54, URZ, 0x1a, UR11 ;  /* 0x0000001aff367899 */ /* 0x000fc4000801160b */
[----:B------:R-:W-:Y:S02]  /*1430*/  USHF.R.U32.HI UR48, URZ, 0x1a, UR7 ;  /* 0x0000001aff307899 */ /* 0x000fe40008011607 */
[----:B------:R-:W-:Y:S02]  /*1440*/  USHF.R.U32.HI UR44, URZ, 0x1a, UR9 ;  /* 0x0000001aff2c7899 */ /* 0x000fe40008011609 */
[----:B------:R-:W-:Y:S02]  /*1450*/  ULOP3.LUT UR35, UR35, 0x60000000, URZ, 0xc0, !UPT ;  /* 0x6000000023237892 */ /* 0x000fe4000f8ec0ff */
[----:B------:R-:W-:Y:S02]  /*1460*/  ULOP3.LUT UR25, UR25, 0x60000000, URZ, 0xc0, !UPT ;  /* 0x6000000019197892 */ /* 0x000fe4000f8ec0ff */
[----:B------:R-:W-:Y:S02]  /*1470*/  ULOP3.LUT UR17, UR17, 0x60000000, URZ, 0xc0, !UPT ;  /* 0x6000000011117892 */ /* 0x000fe4000f8ec0ff */
[----:B------:R-:W-:-:S02]  /*1480*/  USHF.R.U32.HI UR43, URZ, 0x1a, UR5 ;  /* 0x0000001aff2b7899 */ /* 0x000fc40008011605 */
[----:B------:R-:W-:Y:S02]  /*1490*/  ULOP3.LUT UR16, UR16, 0x60000000, URZ, 0xc0, !UPT ;  /* 0x6000000010107892 */ /* 0x000fe4000f8ec0ff */
[----:B------:R-:W-:Y:S02]  /*14a0*/  ULOP3.LUT UR54, UR35, 0x30, UR54, 0xf8, !UPT ;  /* 0x0000003023367892 */ /* 0x000fe4000f8ef836 */
[----:B------:R-:W-:Y:S02]  /*14b0*/  ULOP3.LUT UR48, UR25, 0x30, UR48, 0xf8, !UPT ;  /* 0x0000003019307892 */ /* 0x000fe4000f8ef830 */
[----:B------:R-:W-:Y:S02]  /*14c0*/  ULOP3.LUT UR44, UR17, 0x30, UR44, 0xf8, !UPT ;  /* 0x00000030112c7892 */ /* 0x000fe4000f8ef82c */
[----:B------:R-:W-:Y:S02]  /*14d0*/  ULOP3.LUT UR43, UR16, 0x30, UR43, 0xf8, !UPT ;  /* 0x00000030102b7892 */ /* 0x000fe4000f8ef82b */
[----:B------:R-:W-:-:S02]  /*14e0*/  ULOP3.LUT UR55, UR54, UR42, URZ, 0xfc, !UPT ;  /* 0x0000002a36377292 */ /* 0x000fc4000f8efcff */
[----:B------:R-:W-:Y:S02]  /*14f0*/  ULOP3.LUT UR49, UR48, UR42, URZ, 0xfc, !UPT ;  /* 0x0000002a30317292 */ /* 0x000fe4000f8efcff */
[----:B------:R-:W-:Y:S02]  /*1500*/  ULOP3.LUT UR45, UR44, UR42, URZ, 0xfc, !UPT ;  /* 0x0000002a2c2d7292 */ /* 0x000fe4000f8efcff */
[----:B------:R-:W-:Y:S02]  /*1510*/  ULOP3.LUT UR43, UR43, UR42, URZ, 0xfc, !UPT ;  /* 0x0000002a2b2b7292 */ /* 0x000fe4000f8efcff */
[----:B------:R-:W-:Y:S02]  /*1520*/  ULOP3.LUT UR19, UR19, 0x10000, URZ, 0xfc, !UPT ;  /* 0x0001000013137892 */ /* 0x000fe4000f8efcff */
[----:B------:R-:W-:Y:S02]  /*1530*/  ULOP3.LUT UR20, UR20, 0x10000, URZ, 0xfc, !UPT ;  /* 0x0001000014147892 */ /* 0x000fe4000f8efcff */
[----:B------:R-:W-:-:S02]  /*1540*/  ULOP3.LUT UR24, UR24, 0x10000, URZ, 0xfc, !UPT ;  /* 0x0001000018187892 */ /* 0x000fc4000f8efcff */
[----:B------:R-:W-:Y:S02]  /*1550*/  USHF.R.S32.HI UR40, URZ, 0x1, UR40 ;  /* 0x00000001ff287899 */ /* 0x000fe40008011428 */
[----:B------:R-:W-:Y:S01]  /*1560*/  UISETP.NE.AND UP1, UPT, UR32, URZ, UPT ;  /* 0x000000ff2000728c */ /* 0x000fe2000bf25270 */
[----:B------:R-:W-:Y:S01]  /*1570*/  UMOV UR39, URZ ;  /* 0x000000ff00277c82 */ /* 0x000fe20008000000 */
[----:B------:R-:W-:Y:S01]  /*1580*/  UMOV UR38, URZ ;  /* 0x000000ff00267c82 */ /* 0x000fe20008000000 */
[----:B------:R-:W-:Y:S01]  /*1590*/  UMOV UR54, URZ ;  /* 0x000000ff00367c82 */ /* 0x000fe20008000000 */
[----:B------:R-:W-:Y:S01]  /*15a0*/  UMOV UR48, URZ ;  /* 0x000000ff00307c82 */ /* 0x000fe20008000000 */
[----:B------:R-:W-:Y:S01]  /*15b0*/  UMOV UR44, URZ ;  /* 0x000000ff002c7c82 */ /* 0x000fe20008000000 */
[----:B------:R-:W-:-:S05]  /*15c0*/  UMOV UR42, URZ ;  /* 0x000000ff002a7c82 */ /* 0x000fca0008000000 */
.L_x_24:
[----:B-1--4-:R-:W-:Y:S01]  /*15d0*/  PLOP3.LUT P1, PT, PT, PT, PT, 0x80, 0x8 ;  /* 0x000000000008781c */ /* 0x012fe20003f2f070 */
[----:B------:R-:W-:Y:S02]  /*15e0*/  UIADD3 UR26, UPT, UPT, UR40, UR26, URZ ;  /* 0x0000001a281a7290 */ /* 0x000fe4000fffe0ff */
[----:B------:R-:W-:Y:S01]  /*15f0*/  UPLOP3.LUT UP4, UPT, UPT, UPT, UPT, 0x40, 0x4 ;  /* 0x000000000004789c */ /* 0x000fe20003f8e870 */
[----:B---3--:R-:W-:Y:S10]  /*1600*/  BRA.U UP0, `(.L_x_17) ;  /* 0x00000001001c7547 */ /* 0x008ff4000b800000 */
[----:B------:R-:W-:Y:S01]  /*1610*/  USHF.L.U32 UR16, UR39, 0x1f, URZ ;  /* 0x0000001f27107899 */ /* 0x000fe200080006ff */
[----:B------:R-:W-:Y:S01]  /*1620*/  SHF.L.U32 R2, R3, 0x1f, RZ ;  /* 0x0000001f03027819 */ /* 0x000fe200000006ff */
[----:B------:R-:W-:-:S04]  /*1630*/  ULEA UR17, UR38, UR12, 0x3 ;  /* 0x0000000c26117291 */ /* 0x000fc8000f8e18ff */
[----:B------:R-:W-:-:S05]  /*1640*/  MOV R0, UR16 ;  /* 0x0000001000007c02 */ /* 0x000fca0008000f00 */
[----:B------:R1:W3:Y:S01]  /*1650*/  SYNCS.PHASECHK.TRANS64.TRYWAIT P1, [UR17], R0 ;  /* 0x00000000ff0075a7 */ /* 0x0002e20008021111 */
[----:B------:R-:W4:Y:S02]  /*1660*/  SYNCS.PHASECHK.TRANS64.TRYWAIT P0, [UR12+0x38], R2 ;  /* 0x00003802ff0075a7 */ /* 0x000f24000800110c */
[----:B-1-34-:R-:W-:Y:S05]  /*1670*/  @!P0 BRA `(.L_x_18) ;  /* 0x0000003000c08947 */ /* 0x01afea0003800000 */
.L_x_17:
[----:B------:R-:W-:-:S05]  /*1680*/  UMOV UR37, URZ ;  /* 0x000000ff00257c82 */ /* 0x000fca0008000000 */
.L_x_22:
[----:B---34-:R-:W-:Y:S05]  /*1690*/  BRA.U UP0, `(.L_x_19) ;  /* 0x0000000100cc7547 */ /* 0x018fea000b800000 */
[----:B------:R-:W-:Y:S02]  /*16a0*/  USHF.L.U32 UR25, UR38, 0xa, URZ ;  /* 0x0000000a26197899 */ /* 0x000fe400080006ff */
[----:B------:R-:W-:Y:S02]  /*16b0*/  ULEA UR70, UR38, UR19, 0x6 ;  /* 0x0000001326467291 */ /* 0x000fe4000f8e30ff */
[----:B------:R-:W-:Y:S02]  /*16c0*/  UIADD3 UR16, UPT, UPT, UR25, 0x6, URZ ;  /* 0x0000000619107890 */ /* 0x000fe4000fffe0ff */
[----:B------:R-:W-:Y:S02]  /*16d0*/  ULEA UR66, UR38, UR18, 0x7 ;  /* 0x0000001226427291 */ /* 0x000fe4000f8e38ff */
[----:B------:R-:W-:Y:S02]  /*16e0*/  ULEA UR17, UR38, UR12, 0x3 ;  /* 0x0000000c26117291 */ /* 0x000fe4000f8e18ff */
[----:B------:R-:W-:Y:S02]  /*16f0*/  UIADD3 UR36, UPT, UPT, UR16, UR24, URZ ;  /* 0x0000001810247290 */ /* 0x000fe4000fffe0ff */
[----:B------:R-:W-:Y:S02]  /*1700*/  UIADD3 UR68, UPT, UPT, UR70, 0x20, URZ ;  /* 0x0000002046447890 */ /* 0x000fe4000fffe0ff */
[----:B------:R-:W-:Y:S02]  /*1710*/  UIADD3 UR64, UPT, UPT, UR66, 0x40, URZ ;  /* 0x0000004042407890 */ /* 0x000fe4000fffe0ff */
[----:B------:R-:W-:Y:S02]  /*1720*/  UIADD3 UR62, UPT, UPT, UR66, 0x20, URZ ;  /* 0x00000020423e7890 */ /* 0x000fe4000fffe0ff */
[----:B------:R-:W-:Y:S02]  /*1730*/  UIADD3 UR60, UPT, UPT, UR66, 0x60, URZ ;  /* 0x00000060423c7890 */ /* 0x000fe4000fffe0ff */
[----:B------:R-:W-:Y:S02]  /*1740*/  UIADD3 UR58, UPT, UPT, UR25, UR24, URZ ;  /* 0x00000018193a7290 */ /* 0x000fe4000fffe0ff */
[----:B------:R-:W-:Y:S02]  /*1750*/  UIADD3 UR56, UPT, UPT, UR25, UR20, URZ ;  /* 0x0000001419387290 */ /* 0x000fe4000fffe0ff */
[----:B------:R-:W-:Y:S02]  /*1760*/  UIADD3 UR52, UPT, UPT, UR24, 0x2, UR25 ;  /* 0x0000000218347890 */ /* 0x000fe4000fffe019 */
[----:B------:R-:W-:Y:S02]  /*1770*/  UIADD3 UR50, UPT, UPT, UR20, 0x2, UR25 ;  /* 0x0000000214327890 */ /* 0x000fe4000fffe019 */
[----:B------:R-:W-:Y:S02]  /*1780*/  UIADD3 UR46, UPT, UPT, UR24, 0x4, UR25 ;  /* 0x00000004182e7890 */ /* 0x000fe4000fffe019 */
[----:B------:R-:W-:Y:S02]  /*1790*/  UIADD3 UR72, UPT, UPT, UR20, 0x4, UR25 ;  /* 0x0000000414487890 */ /* 0x000fe4000fffe019 */
[----:B------:R-:W-:Y:S02]  /*17a0*/  UIADD3 UR35, UPT, UPT, UR17, 0x18, URZ ;  /* 0x0000001811237890 */ /* 0x000fe4000fffe0ff */
[----:B------:R-:W-:Y:S01]  /*17b0*/  UIADD3 UR16, UPT, UPT, UR16, UR20, URZ ;  /* 0x0000001410107290 */ /* 0x000fe2000fffe0ff */
[----:B------:R-:W-:Y:S01]  /*17c0*/  UMOV UR71, 0x4008 ;  /* 0x0000400800477882 */ /* 0x000fe20000000000 */
        /* <DEDUP_REMOVED lines=11> */
[----:B------:R-:W-:Y:S05]  /*1880*/  @P1 BRA `(.L_x_20) ;  /* 0x0000000000101947 */ /* 0x000fea0003800000 */
[----:B------:R-:W-:Y:S06]  /*1890*/  USHF.L.U32 UR25, UR39, 0x1f, URZ ;  /* 0x0000001f27197899 */ /* 0x000fec00080006ff */
[----:B-1----:R-:W-:Y:S04]  /*18a0*/  MOV R0, UR25 ;  /* 0x0000001900007c02 */ /* 0x002fe80008000f00 */
[----:B------:R-:W1:Y:S02]  /*18b0*/  SYNCS.PHASECHK.TRANS64.TRYWAIT P0, [UR17], R0 ;  /* 0x00000000ff0075a7 */ /* 0x000e640008001111 */
[----:B-1----:R-:W-:Y:S05]  /*18c0*/  @!P0 BRA `(.L_x_21) ;  /* 0x00000030004c8947 */ /* 0x002fea0003800000 */
.L_x_20:
[----:B------:R3:W-:Y:S01]  /*18d0*/  UTCCP.T.S.2CTA.4x32dp128bit tmem[UR41+0x100], gdesc[UR70] ;  /* 0x00010046290079e7 */ /* 0x0007e20009300000 */
[----:B------:R3:W-:Y:S01]  /*18e0*/  UTCCP.T.S.2CTA.4x32dp128bit tmem[UR41+0x104], gdesc[UR68] ;  /* 0x00010444290079e7 */ /* 0x0007e20009300000 */
[----:B------:R3:W-:Y:S01]  /*18f0*/  UTCCP.T.S.2CTA.4x32dp128bit tmem[UR41+0x108], gdesc[UR66] ;  /* 0x00010842290079e7 */ /* 0x0007e20009300000 */
[----:B------:R3:W-:Y:S01]  /*1900*/  UTCCP.T.S.2CTA.4x32dp128bit tmem[UR41+0x10c], gdesc[UR64] ;  /* 0x00010c40290079e7 */ /* 0x0007e20009300000 */
[----:B------:R3:W-:Y:S01]  /*1910*/  UTCCP.T.S.2CTA.4x32dp128bit tmem[UR41+0x110], gdesc[UR62] ;  /* 0x0001103e290079e7 */ /* 0x0007e20009300000 */
[----:B------:R3:W-:Y:S01]  /*1920*/  UTCCP.T.S.2CTA.4x32dp128bit tmem[UR41+0x114], gdesc[UR60] ;  /* 0x0001143c290079e7 */ /* 0x0007e20009300000 */
[----:B------:R3:W-:Y:S01]  /*1930*/  UTCOMMA.2CTA gdesc[UR56], gdesc[UR58], tmem[UR41], tmem[UR54], idesc[UR55], tmem[UR10], UP4 ;  /* 0xc00a363a380075ea */ /* 0x0007e2000a200029 */
[----:B------:R-:W-:Y:S01]  /*1940*/  UPLOP3.LUT UP4, UPT, UPT, UPT, UPT, 0x80, 0x8 ;  /* 0x000000000008789c */ /* 0x000fe20003f8f070 */
[----:B------:R3:W-:Y:S01]  /*1950*/  UTCOMMA.2CTA gdesc[UR50], gdesc[UR52], tmem[UR41], tmem[UR48], idesc[UR49], tmem[UR6], UPT ;  /* 0xc0063034320075ea */ /* 0x0007e2000ba00029 */
[----:B------:R3:W-:Y:S01]  /*1960*/  UTCOMMA.2CTA gdesc[UR72], gdesc[UR46], tmem[UR41], tmem[UR44], idesc[UR45], tmem[UR8], UPT ;  /* 0xc0082c2e480075ea */ /* 0x0007e2000ba00029 */
[----:B------:R-:W-:Y:S01]  /*1970*/  UMOV UR74, UR36 ;  /* 0x00000024004a7c82 */ /* 0x000fe20008000000 */
[----:B------:R-:W-:Y:S01]  /*1980*/  UMOV UR75, 0x40004040 ;  /* 0x40004040004b7882 */ /* 0x000fe20000000000 */
[----:B------:R-:W-:Y:S02]  /*1990*/  UMOV UR17, 0x40004040 ;  /* 0x4000404000117882 */ /* 0x000fe40000000000 */
[----:B------:R3:W-:Y:S01]  /*19a0*/  UTCOMMA.2CTA gdesc[UR16], gdesc[UR74], tmem[UR41], tmem[UR42], idesc[UR43], tmem[UR4], UPT ;  /* 0xc0042a4a100075ea */ /* 0x0007e2000ba00029 */
[----:B------:R3:W-:Y:S01]  /*19b0*/  UTCBAR.2CTA.MULTICAST [UR35], URZ, UR34 ;  /* 0x000000ff230073e9 */ /* 0x0007e20008200822 */
[----:B------:R-:W-:Y:S02]  /*19c0*/  NOP ;  /* 0x0000000000007918 */ /* 0x000fe40000000000 */
.L_x_19:
[----:B------:R-:W-:Y:S01]  /*19d0*/  UIADD3 UR38, UPT, UPT, UR38, 0x1, URZ ;  /* 0x0000000126267890 */ /* 0x000fe2000fffe0ff */
[----:B------:R-:W-:Y:S01]  /*19e0*/  PLOP3.LUT P1, PT, PT, PT, PT, 0x80, 0x8 ;  /* 0x000000000008781c */ /* 0x000fe20003f2f070 */
[----:B------:R-:W-:Y:S02]  /*19f0*/  UISETP.GT.U32.AND UP3, UPT, UR37, 0xe, UPT ;  /* 0x0000000e2500788c */ /* 0x000fe4000bf64070 */
[----:B------:R-:W-:Y:S02]  /*1a00*/  UISETP.NE.AND UP2, UPT, UR38, 0x3, UPT ;  /* 0x000000032600788c */ /* 0x000fe4000bf45270 */
[----:B------:R-:W-:Y:S02]  /*1a10*/  UISETP.NE.OR UP3, UPT, UR32, URZ, UP3 ;  /* 0x000000ff2000728c */ /* 0x000fe40009f65670 */
[----:B---3--:R-:W-:Y:S02]  /*1a20*/  USEL UR16, URZ, 0x1, UP2 ;  /* 0x00000001ff107887 */ /* 0x008fe40009000000 */
[----:B------:R-:W-:Y:S02]  /*1a30*/  USEL UR38, UR38, URZ, UP2 ;  /* 0x000000ff26267287 */ /* 0x000fe40009000000 */
[----:B------:R-:W-:Y:S01]  /*1a40*/  ULOP3.LUT UR39, UR39, UR16, URZ, 0x3c, !UPT ;  /* 0x0000001027277292 */ /* 0x000fe2000f8e3cff */
[----:B------:R-:W-:Y:S01]  /*1a50*/  PLOP3.LUT P0, PT, PT, PT, UP3, 0x80, 0x8 ;  /* 0x000000000008781c */ /* 0x000fe20003f0f038 */
[----:B------:R-:W-:Y:S03]  /*1a60*/  UIADD3 UR37, UPT, UPT, UR37, 0x1, URZ ;  /* 0x0000000125257890 */ /* 0x000fe6000fffe0ff */
[----:B------:R-:W-:Y:S02]  /*1a70*/  @!UP3 USHF.L.U32 UR16, UR39, 0x1f, URZ ;  /* 0x0000001f2710b899 */ /* 0x000fe400080006ff */
[----:B------:R-:W-:Y:S02]  /*1a80*/  @!UP3 ULEA UR17, UR38, UR12, 0x3 ;  /* 0x0000000c2611b291 */ /* 0x000fe4000f8e18ff */
[----:B------:R-:W-:Y:S02]  /*1a90*/  UISETP.NE.AND UP2, UPT, UR37, 0x10, UPT ;  /* 0x000000102500788c */ /* 0x000fe4000bf45270 */
[----:B-1----:R-:W-:Y:S05]  /*1aa0*/  IMAD.U32 R0, RZ, RZ, UR16 ;  /* 0x00000010ff007e24 */ /* 0x002fea000f8e00ff */
[----:B------:R3:W4:Y:S02]  /*1ab0*/  @!P0 SYNCS.PHASECHK.TRANS64.TRYWAIT P1, [UR17], R0 ;  /* 0x00000000ff0085a7 */ /* 0x0007240008021111 */
[----:B------:R-:W-:Y:S05]  /*1ac0*/  BRA.U UP2, `(.L_x_22) ;  /* 0xfffffff902f07547 */ /* 0x000fea000b83ffff */
[----:B------:R-:W-:Y:S05]  /*1ad0*/  BRA.U UP1, `(.L_x_23) ;  /* 0x00000001010c7547 */ /* 0x000fea000b800000 */
[----:B------:R-:W-:Y:S02]  /*1ae0*/  UMOV UR16, 0x3 ;  /* 0x0000000300107882 */ /* 0x000fe40000000000 */
[----:B------:R1:W-:Y:S01]  /*1af0*/  UTCBAR.2CTA.MULTICAST [UR27], URZ, UR16 ;  /* 0x000000ff1b0073e9 */ /* 0x0003e20008200810 */
[----:B------:R-:W-:Y:S02]  /*1b00*/  NOP ;  /* 0x0000000000007918 */ /* 0x000fe40000000000 */
.L_x_23:
[----:B------:R-:W-:Y:S01]  /*1b10*/  UISETP.GE.AND UP2, UPT, UR26, 0x100, UPT ;  /* 0x000001001a00788c */ /* 0x000fe2000bf46270 */
[----:B------:R-:W-:-:S08]  /*1b20*/  LOP3.LUT R3, R3, 0x1, RZ, 0x3c, !PT ;  /* 0x0000000103037812 */ /* 0x000fd000078e3cff */
[----:B------:R-:W-:Y:S05]  /*1b30*/  BRA.U !UP2, `(.L_x_24) ;  /* 0xfffffff90aa47547 */ /* 0x000fea000b83ffff */
.L_x_16:
[----:B------:R-:W-:-:S09]  /*1b40*/  UISETP.NE.AND UP0, UPT, UR28, URZ, UPT ;  /* 0x000000ff1c00728c */ /* 0x000fd2000bf05270 */
[----:B------:R-:W-:Y:S05]  /*1b50*/  BRA.U UP0, `(.L_x_25) ;  /* 0x00000001006c7547 */ /* 0x000fea000b800000 */
[----:B---3--:R-:W3:Y:S01]  /*1b60*/  S2R R0, SR_CgaCtaId ;  /* 0x0000000000007919 */ /* 0x008ee20000008800 */
[----:B------:R-:W-:Y:S01]  /*1b70*/  MOV R5, 0x400 ;  /* 0x0000040000057802 */ /* 0x000fe20000000f00 */
[----:B------:R-:W-:-:S04]  /*1b80*/  IMAD.U32 R2, R3, -0x80000000, RZ ;  /* 0x8000000003027824 */ /* 0x000fc800078e00ff */
[----:B------:R-:W-:Y:S01]  /*1b90*/  IMAD.MOV.U32 R3, RZ, RZ, R2 ;  /* 0x000000ffff037224 */ /* 0x000fe200078e0002 */
[----:B---3--:R-:W-:-:S04]  /*1ba0*/  LEA R5, R0, R5, 0x18 ;  /* 0x0000000500057211 */ /* 0x008fc800078ec0ff */
[----:B------:R3:W5:Y:S03]  /*1bb0*/  SYNCS.PHASECHK.TRANS64.TRYWAIT P0, [R5+URZ+0x38], R3 ;  /* 0x00003803050075a7 */ /* 0x00076600080011ff */
[----:B-----5:R-:W-:Y:S05]  /*1bc0*/  @!P0 NANOSLEEP.SYNCS 0x989680 ;  /* 0x009896800000895d */ /* 0x020fea0003900000 */
[----:B------:R-:W5:Y:S02]  /*1bd0*/  @!P0 SYNCS.PHASECHK.TRANS64 P0, [R5+URZ+0x38], R3 ;  /* 0x00003803050085a7 */ /* 0x000f6400080010ff */
[----:B-----5:R-:W-:Y:S05]  /*1be0*/  @P0 BRA `(.L_x_25) ;  /* 0x0000000000480947 */ /* 0x020fea0003800000 */
.L_x_26:
[----:B-----5:R5:W3:Y:S02]  /*1bf0*/  SYNCS.PHASECHK.TRANS64.TRYWAIT P0, [R5+URZ+0x38], R3 ;  /* 0x00003803050075a7 */ /* 0x020ae400080011ff */
[----:B---3--:R-:W-:Y:S05]  /*1c00*/  @!P0 NANOSLEEP.SYNCS 0x989680 ;  /* 0x009896800000895d */ /* 0x008fea0003900000 */
[----:B------:R-:W3:Y:S02]  /*1c10*/  @!P0 SYNCS.PHASECHK.TRANS64 P0, [R5+URZ+0x38], R3 ;  /* 0x00003803050085a7 */ /* 0x000ee400080010ff */
[----:B---3--:R-:W-:Y:S05]  /*1c20*/  @!P0 BRA `(.L_x_26) ;  /* 0xfffffffc00f08947 */ /* 0x008fea000383ffff */
[----:B------:R-:W-:Y:S05]  /*1c30*/  BRA `(.L_x_25) ;  /* 0x0000000000347947 */ /* 0x000fea0003800000 */
.L_x_15:
[----:B------:R-:W-:-:S09]  /*1c40*/  UISETP.NE.AND UP0, UPT, UR33, URZ, UPT ;  /* 0x000000ff2100728c */ /* 0x000fd2000bf05270 */
[----:B------:R-:W-:Y:S05]  /*1c50*/  BRA.U UP0, `(.L_x_27) ;  /* 0x0000000100287547 */ /* 0x000fea000b800000 */
[----:B------:R-:W-:Y:S01]  /*1c60*/  UMOV UR5, 0x400 ;  /* 0x0000040000057882 */ /* 0x000fe20000000000 */
[----:B------:R-:W-:Y:S01]  /*1c70*/  UMOV UR4, 0x20 ;  /* 0x0000002000047882 */ /* 0x000fe20000000000 */
[----:B------:R-:W-:Y:S02]  /*1c80*/  ULEA UR5, UR12, UR5, 0x18 ;  /* 0x000000050c057291 */ /* 0x000fe4000f8ec0ff */
[----:B------:R-:W-:-:S04]  /*1c90*/  UIADD3 UR6, UPT, UPT, -UR4, 0x100000, URZ ;  /* 0x0010000004067890 */ /* 0x000fc8000fffe1ff */
[----:B------:R-:W-:Y:S02]  /*1ca0*/  USHF.L.U32 UR7, UR6, 0xb, URZ ;  /* 0x0000000b06077899 */ /* 0x000fe400080006ff */
[----:B------:R-:W-:Y:S01]  /*1cb0*/  USHF.L.U32 UR6, UR6, 0x1, URZ ;  /* 0x0000000106067899 */ /* 0x000fe200080006ff */
[----:B------:R-:W-:Y:S01]  /*1cc0*/  ELECT P0, URZ, PT ;  /* 0x0000000000ff782f */ /* 0x000fe20003800000 */
[----:B------:R-:W5:Y:S10]  /*1cd0*/  FENCE.VIEW.ASYNC.S ;  /* 0x00000000000073c6 */ /* 0x000f740000000000 */
[----:B-----5:R5:W4:Y:S01]  /*1ce0*/  SYNCS.EXCH.64 URZ, [UR5+0x40], UR6 ;  /* 0x0000400605ff75b2 */ /* 0x020b220008000100 */
[----:B------:R-:W-:Y:S01]  /*1cf0*/  NOP ;  /* 0x0000000000007918 */ /* 0x000fe20000000000 */
.L_x_27:
[----:B------:R-:W-:Y:S01]  /*1d00*/  NOP ;  /* 0x0000000000007918 */ /* 0x000fe20000000000 */
.L_x_25:
[----:B------:R-:W-:Y:S02]  /*1d10*/  UISETP.NE.AND UP0, UPT, UR33, URZ, UPT ;  /* 0x000000ff2100728c */ /* 0x000fe4000bf05270 */
[----:B------:R-:W-:-:S06]  /*1d20*/  UISETP.GT.AND UP1, UPT, UR33, 0x3, UPT ;  /* 0x000000032100788c */ /* 0x000fcc000bf24270 */
[----:B------:R-:W-:Y:S01]  /*1d30*/  PLOP3.LUT P0, PT, PT, PT, UP1, 0x80, 0x8 ;  /* 0x000000000008781c */ /* 0x000fe20003f0f018 */
[----:B------:R-:W-:-:S12]  /*1d40*/  BRA.U UP0, `(.L_x_28) ;  /* 0x00000001002c7547 */ /* 0x000fd8000b800000 */
[----:B-----5:R-:W5:Y:S01]  /*1d50*/  S2UR UR5, SR_CgaCtaId ;  /* 0x00000000000579c3 */ /* 0x020f620000008800 */
[----:B------:R-:W-:Y:S01]  /*1d60*/  UMOV UR6, 0x400 ;  /* 0x0000040000067882 */ /* 0x000fe20000000000 */
[----:B------:R-:W-:Y:S01]  /*1d70*/  UMOV UR4, 0x20 ;  /* 0x0000002000047882 */ /* 0x000fe20000000000 */
[----:B-1--4-:R-:W-:Y:S01]  /*1d80*/  ELECT P1, URZ, PT ;  /* 0x0000000000ff782f */ /* 0x012fe20003820000 */
[----:B-----5:R-:W-:Y:S02]  /*1d90*/  ULEA UR5, UR5, UR6, 0x18 ;  /* 0x0000000605057291 */ /* 0x020fe4000f8ec0ff */
[----:B------:R-:W-:-:S04]  /*1da0*/  UIADD3 UR6, UPT, UPT, -UR4, 0x100000, URZ ;  /* 0x0010000004067890 */ /* 0x000fc8000fffe1ff */
[----:B------:R-:W-:Y:S02]  /*1db0*/  USHF.L.U32 UR7, UR6, 0xb, URZ ;  /* 0x0000000b06077899 */ /* 0x000fe400080006ff */
[----:B------:R-:W-:Y:S01]  /*1dc0*/  USHF.L.U32 UR6, UR6, 0x1, URZ ;  /* 0x0000000106067899 */ /* 0x000fe200080006ff */
[----:B------:R-:W1:Y:S11]  /*1dd0*/  FENCE.VIEW.ASYNC.S ;  /* 0x00000000000073c6 */ /* 0x000e760000000000 */
[----:B-1----:R1:W4:Y:S01]  /*1de0*/  SYNCS.EXCH.64 URZ, [UR5+0x40], UR6 ;  /* 0x0000400605ff75b2 */ /* 0x0023220008000100 */
[----:B------:R-:W-:Y:S01]  /*1df0*/  NOP ;  /* 0x0000000000007918 */ /* 0x000fe20000000000 */
.L_x_28:
[----:B------:R-:W-:Y:S01]  /*1e00*/  NOP ;  /* 0x0000000000007918 */ /* 0x000fe20000000000 */
[----:B------:R-:W-:Y:S01]  /*1e10*/  @P0 NOP ;  /* 0x0000000000000918 */ /* 0x000fe20000000000 */
[----:B------:R-:W-:Y:S05]  /*1e20*/  BRA.U UP1, `(.L_x_29) ;  /* 0x00000029018c7547 */ /* 0x000fea000b800000 */
[----:B------:R-:W-:Y:S05]  /*1e30*/  BRA.U UP0, `(.L_x_30) ;  /* 0x00000001002c7547 */ /* 0x000fea000b800000 */
[----:B-1---5:R-:W1:Y:S01]  /*1e40*/  S2UR UR5, SR_CgaCtaId ;  /* 0x00000000000579c3 */ /* 0x022e620000008800 */
[----:B------:R-:W-:Y:S01]  /*1e50*/  UMOV UR6, 0x400 ;  /* 0x0000040000067882 */ /* 0x000fe20000000000 */
[----:B------:R-:W-:Y:S01]  /*1e60*/  UMOV UR4, 0x20 ;  /* 0x0000002000047882 */ /* 0x000fe20000000000 */
[----:B------:R-:W-:Y:S01]  /*1e70*/  ELECT P0, URZ, PT ;  /* 0x0000000000ff782f */ /* 0x000fe20003800000 */
[----:B-1----:R-:W-:Y:S02]  /*1e80*/  ULEA UR5, UR5, UR6, 0x18 ;  /* 0x0000000605057291 */ /* 0x002fe4000f8ec0ff */
[----:B------:R-:W-:-:S04]  /*1e90*/  UIADD3 UR6, UPT, UPT, -UR4, 0x100000, URZ ;  /* 0x0010000004067890 */ /* 0x000fc8000fffe1ff */
[----:B------:R-:W-:Y:S02]  /*1ea0*/  USHF.L.U32 UR7, UR6, 0xb, URZ ;  /* 0x0000000b06077899 */ /* 0x000fe400080006ff */
[----:B------:R-:W-:Y:S01]  /*1eb0*/  USHF.L.U32 UR6, UR6, 0x1, URZ ;  /* 0x0000000106067899 */ /* 0x000fe200080006ff */
[----:B------:R-:W1:Y:S11]  /*1ec0*/  FENCE.VIEW.ASYNC.S ;  /* 0x00000000000073c6 */ /* 0x000e760000000000 */
[----:B-1----:R1:W5:Y:S01]  /*1ed0*/  SYNCS.EXCH.64 URZ, [UR5+0x40], UR6 ;  /* 0x0000400605ff75b2 */ /* 0x0023620008000100 */
[----:B------:R-:W-:Y:S01]  /*1ee0*/  NOP ;  /* 0x0000000000007918 */ /* 0x000fe20000000000 */
.L_x_30:
[----:B------:R-:W-:Y:S01]  /*1ef0*/  NOP ;  /* 0x0000000000007918 */ /* 0x000fe20000000000 */
[----:B------:R-:W-:Y:S05]  /*1f00*/  BRA.U UP0, `(.L_x_31) ;  /* 0x00000005008c7547 */ /* 0x000fea000b800000 */
[----:B------:R-:W5:Y:S02]  /*1f10*/  S2R R6, SR_CgaCtaId ;  /* 0x0000000000067919 */ /* 0x000f640000008800 */
[----:B----45:R-:W-:Y:S01]  /*1f20*/  NOP ;  /* 0x0000000000007918 */ /* 0x030fe20000000000 */
[----:B---3--:R-:W-:Y:S02]  /*1f30*/  MOV R3, 0x40 ;  /* 0x0000004000037802 */ /* 0x008fe40000000f00 */
[----:B------:R-:W-:Y:S02]  /*1f40*/  MOV R5, 0x400 ;  /* 0x0000040000057802 */ /* 0x000fe40000000f00 */
[C---:B------:R-:W-:Y:S02]  /*1f50*/  LEA R0, R6.reuse, R3, 0x18 ;  /* 0x0000000306007211 */ /* 0x040fe400078ec0ff */
[----:B------:R-:W-:-:S04]  /*1f60*/  LEA R5, R6, R5, 0x18 ;  /* 0x0000000506057211 */ /* 0x000fc800078ec0ff */
[----:B------:R-:W3:Y:S02]  /*1f70*/  LDS.U8 R0, [R0] ;  /* 0x0000000000007984 */ /* 0x000ee40000000000 */
[----:B---3--:R-:W-:-:S13]  /*1f80*/  ISETP.NE.AND P0, PT, R0, RZ, PT ;  /* 0x000000ff0000720c */ /* 0x008fda0003f05270 */
[----:B------:R-:W-:Y:S05]  /*1f90*/  @P0 BRA `(.L_x_32) ;  /* 0x0000000400500947 */ /* 0x000fea0003800000 */
[C---:B------:R-:W-:Y:S02]  /*1fa0*/  LOP3.LUT R0, R6.reuse, 0x1, RZ, 0xc0, !PT ;  /* 0x0000000106007812 */ /* 0x040fe400078ec0ff */
[----:B------:R-:W-:Y:S02]  /*1fb0*/  LOP3.LUT R13, R6, 0x1, RZ, 0x3c, !PT ;  /* 0x00000001060d7812 */ /* 0x000fe400078e3cff */
[----:B-1----:R-:W-:-:S13]  /*1fc0*/  ISETP.NE.U32.AND P1, PT, R0, 0x1, PT ;  /* 0x000000010000780c */ /* 0x002fda0003f25070 */
[----:B------:R-:W-:Y:S05]  /*1fd0*/  @!P1 BRA `(.L_x_33) ;  /* 0x0000000000c49947 */ /* 0x000fea0003800000 */
[----:B------:R-:W-:Y:S01]  /*1fe0*/  ELECT P0, URZ, PT ;  /* 0x0000000000ff782f */ /* 0x000fe20003800000 */
[----:B------:R-:W-:-:S12]  /*1ff0*/  BSSY B0, `(.L_x_33) ;  /* 0x000002f000007945 */ /* 0x000fd80003800000 */
[----:B------:R-:W-:Y:S05]  /*2000*/  @!P0 BRA `(.L_x_34) ;  /* 0x0000000000b48947 */ /* 0x000fea0003800000 */
[----:B------:R-:W-:-:S05]  /*2010*/  UMOV UR4, 0x10 ;  /* 0x0000001000047882 */ /* 0x000fca0000000000 */
[----:B------:R-:W-:Y:S04]  /*2020*/  DEPBAR.LE SB1, 0x36 ;  /* 0x00009d800000791a */ /* 0x000fe80000000000 */
[----:B------:R-:W1:Y:S02]  /*2030*/  UTCATOMSWS.2CTA.FIND_AND_SET.ALIGN UP0, UR4, UR4 ;  /* 0x00000004000475e3 */ /* 0x000e640008200800 */
[----:B-1----:R-:W-:Y:S01]  /*2040*/  PLOP3.LUT P0, PT, PT, PT, UP0, 0x80, 0x8 ;  /* 0x000000000008781c */ /* 0x002fe20003f0f008 */
[----:B------:R-:W-:-:S03]  /*2050*/  IMAD.U32 R12, RZ, RZ, UR4 ;  /* 0x00000004ff0c7e24 */ /* 0x000fc6000f8e00ff */
[----:B------:R-:W-:-:S04]  /*2060*/  SEL R0, RZ, 0xffffffff, !P0 ;  /* 0xffffffffff007807 */ /* 0x000fc80004000000 */
[----:B------:R-:W-:-:S13]  /*2070*/  ISETP.NE.AND P0, PT, R0, RZ, PT ;  /* 0x000000ff0000720c */ /* 0x000fda0003f05270 */
[----:B------:R-:W-:Y:S05]  /*2080*/  @P0 BRA `(.L_x_35) ;  /* 0x0000000000240947 */ /* 0x000fea0003800000 */
.L_x_36:
[----:B------:R-:W-:Y:S05]  /*2090*/  NANOSLEEP 0x64 ;  /* 0x000000640000795d */ /* 0x000fea0003800000 */
[----:B------:R-:W-:-:S05]  /*20a0*/  UMOV UR4, 0x10 ;  /* 0x0000001000047882 */ /* 0x000fca0000000000 */
[----:B------:R-:W-:Y:S04]  /*20b0*/  DEPBAR.LE SB1, 0x36 ;  /* 0x00009d800000791a */ /* 0x000fe80000000000 */
[----:B------:R-:W1:Y:S02]  /*20c0*/  UTCATOMSWS.2CTA.FIND_AND_SET.ALIGN UP0, UR4, UR4 ;  /* 0x00000004000475e3 */ /* 0x000e640008200800 */
[----:B-1----:R-:W-:Y:S01]  /*20d0*/  PLOP3.LUT P0, PT, PT, PT, UP0, 0x80, 0x8 ;  /* 0x000000000008781c */ /* 0x002fe20003f0f008 */
[----:B------:R-:W-:-:S03]  /*20e0*/  IMAD.U32 R12, RZ, RZ, UR4 ;  /* 0x00000004ff0c7e24 */ /* 0x000fc6000f8e00ff */
[----:B------:R-:W-:-:S04]  /*20f0*/  SEL R0, RZ, 0xffffffff, !P0 ;  /* 0xffffffffff007807 */ /* 0x000fc80004000000 */
[----:B------:R-:W-:-:S13]  /*2100*/  ISETP.NE.AND P0, PT, R0, RZ, PT ;  /* 0x000000ff0000720c */ /* 0x000fda0003f05270 */
[----:B------:R-:W-:Y:S05]  /*2110*/  @!P0 BRA `(.L_x_36) ;  /* 0xfffffffc00dc8947 */ /* 0x000fea000383ffff */
.L_x_35:
[----:B------:R-:W-:Y:S01]  /*2120*/  MOV R11, 0x60 ;  /* 0x00000060000b7802 */ /* 0x000fe20000000f00 */
[----:B------:R-:W-:Y:S01]  /*2130*/  VIADD R2, R5, 0x48 ;  /* 0x0000004805027836 */ /* 0x000fe20000000000 */
[----:B------:R-:W-:Y:S01]  /*2140*/  MOV R3, 0x58 ;  /* 0x0000005800037802 */ /* 0x000fe20000000f00 */
[----:B------:R-:W-:Y:S01]  /*2150*/  IMAD.MOV.U32 R8, RZ, RZ, 0x4 ;  /* 0x00000004ff087424 */ /* 0x000fe200078e00ff */
[C---:B------:R-:W-:Y:S02]  /*2160*/  LEA R11, R6.reuse, R11, 0x18 ;  /* 0x0000000b060b7211 */ /* 0x040fe400078ec0ff */
[----:B------:R-:W-:-:S03]  /*2170*/  LEA R0, R6, R3, 0x18 ;  /* 0x0000000306007211 */ /* 0x000fc600078ec0ff */
[----:B------:R-:W1:Y:S02]  /*2180*/  LDS R14, [R11] ;  /* 0x000000000b0e7984 */ /* 0x000e640000000800 */
[----:B-1----:R-:W-:-:S04]  /*2190*/  IMAD.U32 R14, R14, -0x80000000, RZ ;  /* 0x800000000e0e7824 */ /* 0x002fc800078e00ff */
[----:B------:R-:W1:Y:S02]  /*21a0*/  SYNCS.PHASECHK.TRANS64.TRYWAIT P0, [R0+URZ], R14 ;  /* 0x0000000e000075a7 */ /* 0x000e6400080011ff */
[----:B-1----:R-:W-:Y:S05]  /*21b0*/  @P0 BRA `(.L_x_37) ;  /* 0x0000000000080947 */ /* 0x002fea0003800000 */
[----:B------:R-:W1:Y:S02]  /*21c0*/  SYNCS.PHASECHK.TRANS64.TRYWAIT P0, [R0+URZ], R14 ;  /* 0x0000000e000075a7 */ /* 0x000e6400080011ff */
[----:B-1----:R-:W-:Y:S05]  /*21d0*/  @!P0 BRA `(.L_x_38) ;  /* 0x0000002800288947 */ /* 0x002fea0003800000 */
.L_x_37:
[C---:B------:R-:W-:Y:S01]  /*21e0*/  PRMT R3, R13.reuse, 0x654, R0 ;  /* 0x000006540d037816 */ /* 0x040fe20000000000 */
[C---:B------:R-:W-:Y:S01]  /*21f0*/  IMAD.SHL.U32 R10, R12.reuse, 0x20, RZ ;  /* 0x000000200c0a7824 */ /* 0x040fe200078e00ff */
[----:B------:R-:W-:Y:S01]  /*2200*/  PRMT R2, R13, 0x654, R2 ;  /* 0x000006540d027816 */ /* 0x000fe20000000002 */
[----:B------:R-:W-:Y:S01]  /*2210*/  IMAD.MOV.U32 R7, RZ, RZ, 0xffff ;  /* 0x0000ffffff077424 */ /* 0x000fe200078e00ff */
[----:B------:R3:W-:Y:S01]  /*2220*/  SYNCS.ARRIVE.TRANS64.RED RZ, [R3+URZ], R8 ;  /* 0x0000000803ff79a7 */ /* 0x0007e200080004ff */
[----:B-1----:R-:W-:Y:S01]  /*2230*/  IMAD.MOV.U32 R0, RZ, RZ, 0x1 ;  /* 0x00000001ff007424 */ /* 0x002fe200078e00ff */
[----:B------:R1:W-:Y:S01]  /*2240*/  STS [R5+0x48], R10 ;  /* 0x0000480a05007388 */ /* 0x0003e20000000800 */
[----:B------:R-:W-:Y:S01]  /*2250*/  VIADD R9, R12, 0x10 ;  /* 0x000000100c097836 */ /* 0x000fe20000000000 */
[----:B------:R-:W-:Y:S02]  /*2260*/  SHF.L.U32 R7, R7, R12, RZ ;  /* 0x0000000c07077219 */ /* 0x000fe400000006ff */
[----:B------:R1:W-:Y:S02]  /*2270*/  STAS [R2.64], R12 ;  /* 0x0000000c02007dbd */ /* 0x0003e4000c0008ff */
[----:B---3--:R-:W-:-:S02]  /*2280*/  SHF.L.U32 R8, R0, R9, RZ ;  /* 0x0000000900087219 */ /* 0x008fc400000006ff */
[----:B------:R-:W-:Y:S02]  /*2290*/  MOV R9, 0x50 ;  /* 0x0000005000097802 */ /* 0x000fe40000000f00 */
[----:B------:R-:W-:Y:S02]  /*22a0*/  LOP3.LUT R7, R8, R7, RZ, 0xfc, !PT ;  /* 0x0000000708077212 */ /* 0x000fe400078efcff */
[----:B------:R-:W-:-:S05]  /*22b0*/  LEA R8, R6, R9, 0x18 ;  /* 0x0000000906087211 */ /* 0x000fca00078ec0ff */
[----:B------:R1:W-:Y:S04]  /*22c0*/  ATOMS.OR RZ, [R8], R7 ;  /* 0x0000000708ff738c */ /* 0x0003e80003000000 */
[----:B------:R1:W-:Y:S02]  /*22d0*/  ATOMS.XOR RZ, [R11], R0 ;  /* 0x000000000bff738c */ /* 0x0003e40003800000 */
.L_x_34:
[----:B--2---:R-:W-:Y:S05]  /*22e0*/  BSYNC B0 ;  /* 0x0000000000007941 */ /* 0x004fea0003800000 */
.L_x_33:
[----:B------:R-:W-:Y:S05]  /*22f0*/  @P1 BRA `(.L_x_39) ;  /* 0x0000000000881947 */ /* 0x000fea0003800000 */
[----:B------:R-:W-:Y:S05]  /*2300*/  WARPSYNC.ALL ;  /* 0x0000000000007948 */ /* 0x000fea0003800000 */
[----:B------:R-:W-:Y:S01]  /*2310*/  NOP ;  /* 0x0000000000007918 */ /* 0x000fe20000000000 */
[----:B------:R-:W-:-:S13]  /*2320*/  ELECT P0, URZ, PT ;  /* 0x0000000000ff782f */ /* 0x000fda0003800000 */
[----:B------:R-:W-:Y:S05]  /*2330*/  @!P0 BRA `(.L_x_39) ;  /* 0x0000000000788947 */ /* 0x000fea0003800000 */
[----:B-1----:R-:W-:Y:S02]  /*2340*/  MOV R3, 0x60 ;  /* 0x0000006000037802 */ /* 0x002fe40000000f00 */
[----:B------:R-:W-:Y:S02]  /*2350*/  MOV R7, 0x58 ;  /* 0x0000005800077802 */ /* 0x000fe40000000f00 */
        /* <DEDUP_REMOVED lines=8> */
.L_x_40:
[----:B------:R-:W3:Y:S01]  /*23e0*/  LDS R9, [R5+0x48] ;  /* 0x0000480005097984 */ /* 0x000ee20000000800 */
[----:B------:R-:W-:Y:S01]  /*23f0*/  IMAD.MOV.U32 R2, RZ, RZ, 0xffff ;  /* 0x0000ffffff027424 */ /* 0x000fe200078e00ff */
[----:B-1----:R-:W-:Y:S01]  /*2400*/  PRMT R8, R13, 0x654, R8 ;  /* 0x000006540d087816 */ /* 0x002fe20000000008 */
[----:B------:R-:W-:Y:S02]  /*2410*/  IMAD.MOV.U32 R0, RZ, RZ, 0x1 ;  /* 0x00000001ff007424 */ /* 0x000fe400078e00ff */
[C---:B---3--:R-:W-:Y:S01]  /*2420*/  IMAD.SHL.U32 R10, R9.reuse, 0x20, RZ ;  /* 0x00000020090a7824 */ /* 0x048fe200078e00ff */
[----:B------:R-:W-:Y:S01]  /*2430*/  SHF.L.U32 R2, R2, R9, RZ ;  /* 0x0000000902027219 */ /* 0x000fe200000006ff */
[----:B------:R-:W-:-:S03]  /*2440*/  VIADD R7, R9, 0x10 ;  /* 0x0000001009077836 */ /* 0x000fc60000000000 */
[----:B------:R3:W-:Y:S02]  /*2450*/  STS [R5+0x48], R10 ;  /* 0x0000480a05007388 */ /* 0x0007e40000000800 */
[----:B------:R-:W-:Y:S02]  /*2460*/  SHF.L.U32 R9, R0, R7, RZ ;  /* 0x0000000700097219 */ /* 0x000fe400000006ff */
[----:B------:R-:W-:Y:S02]  /*2470*/  MOV R7, 0x50 ;  /* 0x0000005000077802 */ /* 0x000fe40000000f00 */
[----:B------:R-:W-:Y:S02]  /*2480*/  LOP3.LUT R2, R9, R2, RZ, 0xfc, !PT ;  /* 0x0000000209027212 */ /* 0x000fe400078efcff */
[----:B------:R-:W-:-:S05]  /*2490*/  LEA R7, R6, R7, 0x18 ;  /* 0x0000000706077211 */ /* 0x000fca00078ec0ff */
[----:B------:R3:W-:Y:S01]  /*24a0*/  ATOMS.OR RZ, [R7], R2 ;  /* 0x0000000207ff738c */ /* 0x0007e20003000000 */
[----:B------:R3:W-:Y:S03]  /*24b0*/  SYNCS.ARRIVE.TRANS64.RED.A1T0 RZ, [R8+URZ], RZ ;  /* 0x000000ff08ff79a7 */ /* 0x0007e600081004ff */
[----:B------:R3:W-:Y:S01]  /*24c0*/  ATOMS.XOR RZ, [R3], R0 ;  /* 0x0000000003ff738c */ /* 0x0007e20003800000 */
[----:B------:R-:W-:Y:S05]  /*24d0*/  BRA `(.L_x_39) ;  /* 0x0000000000107947 */ /* 0x000fea0003800000 */
.L_x_32:
[----:B------:R-:W-:Y:S02]  /*24e0*/  MOV R0, 0xffffffff ;  /* 0xffffffff00007802 */ /* 0x000fe40000000f00 */
[----:B------:R-:W-:-:S03]  /*24f0*/  MOV R2, 0x2520 ;  /* 0x0000252000027802 */ /* 0x000fc60000000f00 */
[----:B------:R3:W-:Y:S04]  /*2500*/  STS [R5+0x48], R0 ;  /* 0x0000480005007388 */ /* 0x0007e80000000800 */
[----:B-123--:R-:W-:Y:S05]  /*2510*/  CALL.REL.NOINC `($__internal_1_$__cuda_sm10x_tcgen05_guardrail_trap_phase_invalid_during_alloc) ;  /* 0x0000002400c47944 */ /* 0x00efea0003c00000 */
.L_x_39:
[----:B------:R-:W-:Y:S05]  /*2520*/  WARPSYNC.ALL ;  /* 0x0000000000007948 */ /* 0x000fea0003800000 */
[----:B------:R-:W-:Y:S01]  /*2530*/  NOP ;  /* 0x0000000000007918 */ /* 0x000fe20000000000 */
.L_x_31:
[----:B------:R-:W5:Y:S08]  /*2540*/  S2UR UR4, SR_CgaCtaId ;  /* 0x00000000000479c3 */ /* 0x000f700000008800 */
[----:B----45:R-:W-:Y:S01]  /*2550*/  BAR.SYNC.DEFER_BLOCKING 0x2, 0xa0 ;  /* 0x0082800000007b1d */ /* 0x030fe20000010000 */
[----:B------:R-:W-:-:S07]  /*2560*/  MOV R89, 0x400 ;  /* 0x0000040000597802 */ /* 0x000fce0000000f00 */
[----:B------:R-:W4:Y:S01]  /*2570*/  S2UR UR17, SR_CTAID.Z ;  /* 0x00000000001179c3 */ /* 0x000f220000002700 */
[----:B-1-3--:R-:W-:-:S05]  /*2580*/  IMAD.U32 R0, RZ, RZ, UR4 ;  /* 0x00000004ff007e24 */ /* 0x00afca000f8e00ff */
[----:B------:R-:W-:Y:S01]  /*2590*/  LEA R89, R0, R89, 0x18 ;  /* 0x0000005900597211 */ /* 0x000fe200078ec0ff */
[----:B----4-:R-:W-:-:S04]  /*25a0*/  UISETP.GT.U32.AND UP0, UPT, UR17, 0xff, UPT ;  /* 0x000000ff1100788c */ /* 0x010fc8000bf04070 */
[----:B------:R-:W1:Y:S02]  /*25b0*/  LDS R2, [R89+0x48] ;  /* 0x0000480059027984 */ /* 0x000e640000000800 */
[----:B-1----:R-:W-:-:S03]  /*25c0*/  R2UR UR18, R2 ;  /* 0x00000000021272ca */ /* 0x002fc600000e0000 */
[----:B------:R-:W-:-:S12]  /*25d0*/  BRA.U UP0, `(.L_x_42) ;  /* 0x0000001d00707547 */ /* 0x000fd8000b800000 */
[----:B------:R-:W1:Y:S01]  /*25e0*/  LDCU.64 UR4, c[0x0][0x6c0] ;  /* 0x0000d800ff0477ac */ /* 0x000e620008000a00 */
[----:B------:R-:W-:Y:S01]  /*25f0*/  SHF.R.U32.HI R2, RZ, 0x5, R4 ;  /* 0x00000005ff027819 */ /* 0x000fe20000011604 */
[----:B------:R-:W-:Y:S01]  /*2600*/  IMAD.SHL.U32 R7, R4, 0x40, RZ ;  /* 0x0000004004077824 */ /* 0x000fe200078e00ff */
[----:B------:R-:W-:Y:S01]  /*2610*/  ISETP.NE.AND P0, PT, R0, UR30, PT ;  /* 0x0000001e00007c0c */ /* 0x000fe2000bf05270 */
[----:B------:R-:W-:Y:S01]  /*2620*/  USHF.R.U32.HI UR9, URZ, 0x1, UR31 ;  /* 0x00000001ff097899 */ /* 0x000fe2000801161f */
[----:B------:R-:W-:Y:S01]  /*2630*/  R2UR UR33, R2 ;  /* 0x00000000022172ca */ /* 0x000fe200000e0000 */
[----:B------:R-:W3:Y:S01]  /*2640*/  LDCU UR11, c[0x0][0x374] ;  /* 0x00006e80ff0b77ac */ /* 0x000ee20008000800 */
[----:B------:R-:W-:Y:S01]  /*2650*/  ISETP.LT.AND P0, PT, R0, RZ, P0 ;  /* 0x000000ff0000720c */ /* 0x000fe20000701270 */
[----:B------:R-:W-:Y:S01]  /*2660*/  IMAD.SHL.U32 R5, R4, 0x80, RZ ;  /* 0x0000008004057824 */ /* 0x000fe200078e00ff */
[----:B------:R-:W-:Y:S01]  /*2670*/  LOP3.LUT R7, R7, 0x7c0, RZ, 0xc0, !PT ;  /* 0x000007c007077812 */ /* 0x000fe200078ec0ff */
[----:B------:R-:W3:Y:S01]  /*2680*/  LDCU UR10, c[0x0][0x370] ;  /* 0x00006e00ff0a77ac */ /* 0x000ee20008000800 */
[----:B------:R-:W-:-:S02]  /*2690*/  VIADD R78, R89, 0x38 ;  /* 0x00000038594e7836 */ /* 0x000fc40000000000 */
[----:B------:R-:W-:Y:S01]  /*26a0*/  LOP3.LUT R5, R5, 0xf80, RZ, 0xc0, !PT ;  /* 0x00000f8005057812 */ /* 0x000fe200078ec0ff */
[----:B------:R-:W-:Y:S01]  /*26b0*/  IMAD.MOV.U32 R80, RZ, RZ, RZ ;  /* 0x000000ffff507224 */ /* 0x000fe200078e00ff */
[----:B-1----:R-:W-:-:S03]  /*26c0*/  UIMAD.WIDE.U32 UR6, UR17, UR5, URZ ;  /* 0x00000005110672a5 */ /* 0x002fc6000f8e00ff */
[----:B------:R-:W-:Y:S01]  /*26d0*/  IMAD.U32 R2, RZ, RZ, UR33 ;  /* 0x00000021ff027e24 */ /* 0x000fe2000f8e00ff */
[----:B------:R-:W-:Y:S02]  /*26e0*/  ULEA UR12, UR33, UR18, 0x15 ;  /* 0x00000012210c7291 */ /* 0x000fe4000f8ea8ff */
[----:B------:R-:W-:Y:S01]  /*26f0*/  UIADD3 UR5, UPT, UPT, UR17, -UR7, URZ ;  /* 0x8000000711057290 */ /* 0x000fe2000fffe0ff */
[C---:B------:R-:W-:Y:S02]  /*2700*/  IMAD R0, R2.reuse, 0x800, R7 ;  /* 0x0000080002007824 */ /* 0x040fe400078e0207 */
[----:B------:R-:W-:Y:S01]  /*2710*/  IMAD R2, R2, 0x1000, R5 ;  /* 0x0000100002027824 */ /* 0x000fe200078e0205 */
[----:B------:R-:W-:Y:S01]  /*2720*/  USHF.R.U32.HI UR5, URZ, UR23, UR5 ;  /* 0x00000017ff057299 */ /* 0x000fe20008011605 */
[C---:B------:R-:W-:Y:S01]  /*2730*/  IMAD.IADD R0, R89.reuse, 0x1, R0 ;  /* 0x0000000159007824 */ /* 0x040fe200078e0200 */
[----:B---3--:R-:W-:Y:S01]  /*2740*/  UIMAD UR10, UR11, UR10, URZ ;  /* 0x0000000a0b0a72a4 */ /* 0x008fe2000f8e02ff */
[----:B------:R-:W-:Y:S01]  /*2750*/  IMAD.IADD R89, R89, 0x1, R2 ;  /* 0x0000000159597824 */ /* 0x000fe200078e0202 */
[----:B------:R-:W1:Y:S01]  /*2760*/  LDCU UR6, c[0x0][0x6d0] ;  /* 0x0000da00ff0677ac */ /* 0x000e620008000800 */
[----:B------:R-:W-:-:S02]  /*2770*/  VIADD R2, R0, 0x420 ;  /* 0x0000042000027836 */ /* 0x000fc40000000000 */
[----:B------:R-:W-:Y:S01]  /*2780*/  VIADD R5, R0, 0x430 ;  /* 0x0000043000057836 */ /* 0x000fe20000000000 */
[----:B------:R-:W-:Y:S02]  /*2790*/  UIADD3 UR5, UPT, UPT, UR7, UR5, URZ ;  /* 0x0000000507057290 */ /* 0x000fe4000fffe0ff */
[----:B------:R-:W-:Y:S01]  /*27a0*/  SHF.R.U32.HI R87, RZ, 0x3, R2 ;  /* 0x00000003ff577819 */ /* 0x000fe20000011602 */
[----:B------:R-:W-:Y:S01]  /*27b0*/  UMOV UR11, URZ ;  /* 0x000000ff000b7c82 */ /* 0x000fe20008000000 */
[----:B--2---:R-:W-:Y:S01]  /*27c0*/  USHF.R.U32.HI UR8, URZ, UR22, UR5 ;  /* 0x00000016ff087299 */ /* 0x004fe20008011605 */
[----:B------:R-:W-:Y:S02]  /*27d0*/  SHF.R.U32.HI R88, RZ, 0x3, R5 ;  /* 0x00000003ff587819 */ /* 0x000fe40000011605 */
[----:B------:R-:W-:Y:S01]  /*27e0*/  LOP3.LUT R87, R2, 0x30, R87, 0x78, !PT ;  /* 0x0000003002577812 */ /* 0x000fe200078e7857 */
[----:B------:R-:W-:Y:S01]  /*27f0*/  UIADD3 UR8, UPT, UPT, -UR8, URZ, URZ ;  /* 0x000000ff08087290 */ /* 0x000fe2000fffe1ff */
[----:B------:R-:W-:Y:S01]  /*2800*/  VIADD R2, R89, 0x8420 ;  /* 0x0000842059027836 */ /* 0x000fe20000000000 */
[----:B------:R-:W-:-:S02]  /*2810*/  LOP3.LUT R88, R5, 0x30, R88, 0x78, !PT ;  /* 0x0000003005587812 */ /* 0x000fc400078e7858 */
[----:B------:R-:W-:Y:S01]  /*2820*/  UIMAD UR8, UR4, UR8, UR17 ;  /* 0x00000008040872a4 */ /* 0x000fe2000f8e0211 */
[----:B------:R-:W2:Y:S01]  /*2830*/  LDCU.64 UR4, c[0x0][0x6d8] ;  /* 0x0000db00ff0477ac */ /* 0x000ea20008000a00 */
[----:B------:R-:W-:Y:S02]  /*2840*/  SHF.R.U32.HI R83, RZ, 0x3, R2 ;  /* 0x00000003ff537819 */ /* 0x000fe40000011602 */
[----:B-1----:R-:W-:Y:S02]  /*2850*/  UIMAD.WIDE.U32 UR6, UR8, UR6, URZ ;  /* 0x00000006080672a5 */ /* 0x002fe4000f8e00ff */
[----:B------:R-:W-:Y:S02]  /*2860*/  LOP3.LUT R83, R2, 0x70, R83, 0x78, !PT ;  /* 0x0000007002537812 */ /* 0x000fe400078e7853 */
[----:B------:R-:W-:-:S04]  /*2870*/  UIADD3 UR6, UPT, UPT, UR8, -UR7, URZ ;  /* 0x8000000708067290 */ /* 0x000fc8000fffe0ff */
[----:B------:R-:W-:-:S04]  /*2880*/  USHF.R.U32.HI UR6, URZ, UR21, UR6 ;  /* 0x00000015ff067299 */ /* 0x000fc80008011606 */
[----:B------:R-:W-:-:S04]  /*2890*/  UIADD3 UR6, UPT, UPT, UR7, UR6, URZ ;  /* 0x0000000607067290 */ /* 0x000fc8000fffe0ff */
[----:B------:R-:W-:-:S04]  /*28a0*/  USHF.R.U32.HI UR6, URZ, UR15, UR6 ;  /* 0x0000000fff067299 */ /* 0x000fc80008011606 */
[----:B--2---:R-:W-:Y:S02]  /*28b0*/  UIMAD.WIDE.U32 UR24, UR6, UR5, URZ ;  /* 0x00000005061872a5 */ /* 0x004fe4000f8e00ff */
[----:B------:R-:W-:-:S05]  /*28c0*/  UIADD3 UR5, UPT, UPT, UR9, -0x1, URZ ;  /* 0xffffffff09057890 */ /* 0x000fca000fffe0ff */
[----:B------:R-:W-:Y:S01]  /*28d0*/  UMOV UR19, UR25 ;  /* 0x0000001900137c82 */ /* 0x000fe20008000000 */
[----:B------:R-:W-:Y:S01]  /*28e0*/  IMAD.U32 R3, RZ, RZ, UR5 ;  /* 0x00000005ff037e24 */ /* 0x000fe2000f8e00ff */
[----:B------:R-:W-:Y:S01]  /*28f0*/  UIADD3 UR7, UPT, UPT, UR6, -UR19, URZ ;  /* 0x8000001306077290 */ /* 0x000fe2000fffe0ff */
[----:B------:R-:W-:Y:S01]  /*2900*/  @!P0 IMAD R3, RZ, RZ, UR9 ;  /* 0x00000009ff038e24 */ /* 0x000fe2000f8e02ff */
[----:B------:R-:W1:Y:S03]  /*2910*/  LDCU.64 UR24, c[0x0][0x348] ;  /* 0x00006900ff1877ac */ /* 0x000e660008000a00 */
[----:B------:R-:W-:Y:S01]  /*2920*/  IMAD.IADD R3, R3, 0x1, R3 ;  /* 0x0000000103037824 */ /* 0x000fe200078e0203 */
[----:B------:R-:W-:-:S04]  /*2930*/  USHF.R.U32.HI UR7, URZ, UR14, UR7 ;  /* 0x0000000eff077299 */ /* 0x000fc80008011607 */
[----:B------:R-:W-:Y:S01]  /*2940*/  UIADD3 UR7, UPT, UPT, UR19, UR7, URZ ;  /* 0x0000000713077290 */ /* 0x000fe2000fffe0ff */
[----:B------:R-:W-:Y:S01]  /*2950*/  PRMT R78, R3, 0x654, R78 ;  /* 0x00000654034e7816 */ /* 0x000fe2000000004e */
[C---:B------:R-:W-:Y:S02]  /*2960*/  VIADD R3, R0.reuse, 0x410 ;  /* 0x0000041000037836 */ /* 0x040fe40000000000 */
[----:B------:R-:W-:Y:S01]  /*2970*/  USHF.R.U32.HI UR5, URZ, UR13, UR7 ;  /* 0x0000000dff057299 */ /* 0x000fe20008011607 */
[----:B------:R-:W-:Y:S02]  /*2980*/  VIADD R0, R0, 0x400 ;  /* 0x0000040000007836 */ /* 0x000fe40000000000 */
[----:B------:R-:W-:Y:S01]  /*2990*/  SHF.R.U32.HI R86, RZ, 0x3, R3 ;  /* 0x00000003ff567819 */ /* 0x000fe20000011603 */
[----:B------:R-:W-:Y:S02]  /*29a0*/  UIADD3 UR5, UPT, UPT, -UR5, URZ, URZ ;  /* 0x000000ff05057290 */ /* 0x000fe4000fffe1ff */
[----:B------:R-:W-:Y:S01]  /*29b0*/  SHF.R.U32.HI R85, RZ, 0x3, R0 ;  /* 0x00000003ff557819 */ /* 0x000fe20000011600 */
[----:B------:R-:W2:Y:S01]  /*29c0*/  LDCU UR7, c[0x0][0x378] ;  /* 0x00006f00ff0777ac */ /* 0x000ea20008000800 */
[----:B------:R-:W-:Y:S01]  /*29d0*/  LOP3.LUT R86, R3, 0x30, R86, 0x78, !PT ;  /* 0x0000003003567812 */ /* 0x000fe200078e7856 */
[----:B------:R-:W-:Y:S01]  /*29e0*/  VIADD R3, R89, 0x8430 ;  /* 0x0000843059037836 */ /* 0x000fe20000000000 */
[----:B------:R-:W-:Y:S01]  /*29f0*/  LOP3.LUT R85, R0, 0x30, R85, 0x78, !PT ;  /* 0x0000003000557812 */ /* 0x000fe200078e7855 */
[----:B------:R-:W-:-:S02]  /*2a00*/  UIMAD UR9, UR4, UR5, UR6 ;  /* 0x00000005040972a4 */ /* 0x000fc4000f8e0206 */
[----:B------:R-:W-:Y:S01]  /*2a10*/  UIADD3 UR6, UPT, UPT, -UR6, URZ, URZ ;  /* 0x000000ff06067290 */ /* 0x000fe2000fffe1ff */
[----:B------:R-:W-:Y:S01]  /*2a20*/  SHF.R.U32.HI R84, RZ, 0x3, R3 ;  /* 0x00000003ff547819 */ /* 0x000fe20000011603 */
[----:B------:R-:W3:Y:S03]  /*2a30*/  LDCU UR5, c[0x0][0x6cc] ;  /* 0x0000d980ff0577ac */ /* 0x000ee60008000800 */
[----:B------:R-:W-:Y:S01]  /*2a40*/  LOP3.LUT R84, R3, 0x70, R84, 0x78, !PT ;  /* 0x0000007003547812 */ /* 0x000fe200078e7854 */
[C---:B------:R-:W-:Y:S02]  /*2a50*/  VIADD R3, R89.reuse, 0x8410 ;  /* 0x0000841059037836 */ /* 0x040fe40000000000 */
[----:B------:R-:W-:-:S03]  /*2a60*/  VIADD R89, R89, 0x8400 ;  /* 0x0000840059597836 */ /* 0x000fc60000000000 */
[----:B------:R-:W-:Y:S01]  /*2a70*/  SHF.R.U32.HI R82, RZ, 0x3, R3 ;  /* 0x00000003ff527819 */ /* 0x000fe20000011603 */
[----:B--2---:R-:W-:Y:S01]  /*2a80*/  UIMAD UR16, UR10, UR7, URZ ;  /* 0x000000070a1072a4 */ /* 0x004fe2000f8e02ff */
[----:B------:R-:W2:Y:S01]  /*2a90*/  S2UR UR7, SR_CgaCtaId ;  /* 0x00000000000779c3 */ /* 0x000ea20000008800 */
[----:B------:R-:W-:Y:S02]  /*2aa0*/  SHF.R.U32.HI R0, RZ, 0x3, R89 ;  /* 0x00000003ff007819 */ /* 0x000fe40000011659 */
[----:B------:R-:W-:Y:S01]  /*2ab0*/  ULEA.HI UR16, UR16, UR16, URZ, 0x1 ;  /* 0x0000001010107291 */ /* 0x000fe2000f8f08ff */
[----:B------:R-:W-:Y:S02]  /*2ac0*/  LOP3.LUT R82, R3, 0x70, R82, 0x78, !PT ;  /* 0x0000007003527812 */ /* 0x000fe400078e7852 */
[----:B------:R-:W-:Y:S01]  /*2ad0*/  LOP3.LUT R81, R89, 0x70, R0, 0x78, !PT ;  /* 0x0000007059517812 */ /* 0x000fe200078e7800 */
[----:B------:R-:W-:Y:S02]  /*2ae0*/  USHF.R.S32.HI UR16, URZ, 0x1, UR16 ;  /* 0x00000001ff107899 */ /* 0x000fe40008011410 */
[----:B-1-3--:R-:W-:-:S12]  /*2af0*/  UIMAD UR5, UR5, UR6, UR8 ;  /* 0x00000006050572a4 */ /* 0x00afd8000f8e0208 */
.L_x_47:
[----:B--2---:R-:W-:Y:S01]  /*2b00*/  IMAD.U32 R0, RZ, RZ, UR7 ;  /* 0x00000007ff007e24 */ /* 0x004fe2000f8e00ff */
[----:B------:R-:W-:Y:S01]  /*2b10*/  MOV R2, 0x400 ;  /* 0x0000040000027802 */ /* 0x000fe20000000f00 */
[----:B------:R-:W-:Y:S01]  /*2b20*/  IMAD.U32 R4, R80, -0x80000000, RZ ;  /* 0x8000000050047824 */ /* 0x000fe200078e00ff */
[----:B------:R-:W-:Y:S01]  /*2b30*/  UIADD3 UR8, UPT, UPT, UR5, UR5, URZ ;  /* 0x0000000505087290 */ /* 0x000fe2000fffe0ff */
[----:B------:R-:W1:Y:S01]  /*2b40*/  S2UR UR19, SR_CgaCtaId ;  /* 0x00000000001379c3 */ /* 0x000e620000008800 */
[----:B------:R-:W-:Y:S01]  /*2b50*/  R2UR UR6, R2 ;  /* 0x00000000020672ca */ /* 0x000fe200000e0000 */
[----:B------:R-:W-:Y:S01]  /*2b60*/  UIADD3 UR34, UP0, UPT, UR24, 0x240, URZ ;  /* 0x0000024018227890 */ /* 0x000fe2000ff1e0ff */
[----:B------:R-:W-:Y:S01]  /*2b70*/  R2UR UR4, R0 ;  /* 0x00000000000472ca */ /* 0x000fe200000e0000 */
[----:B------:R-:W-:Y:S02]  /*2b80*/  ULOP3.LUT UR5, UR8, UR32, URZ, 0xfc, !UPT ;  /* 0x0000002008057292 */ /* 0x000fe4000f8efcff */
[----:B------:R-:W-:-:S02]  /*2b90*/  UIADD3 UR36, UP1, UPT, UR24, 0x2c0, URZ ;  /* 0x000002c018247890 */ /* 0x000fc4000ff3e0ff */
[----:B------:R-:W-:Y:S02]  /*2ba0*/  ULEA.HI UR8, UR8, UR5, URZ, 0x1 ;  /* 0x0000000508087291 */ /* 0x000fe4000f8f08ff */
[----:B------:R-:W-:Y:S02]  /*2bb0*/  UIADD3.X UR35, UPT, UPT, URZ, UR25, URZ, UP0, !UPT ;  /* 0x00000019ff237290 */ /* 0x000fe400087fe4ff */
[----:B------:R-:W-:Y:S02]  /*2bc0*/  ULOP3.LUT UR10, UR8, 0xfffffffe, URZ, 0xc0, !UPT ;  /* 0xfffffffe080a7892 */ /* 0x000fe4000f8ec0ff */
[----:B------:R-:W-:Y:S02]  /*2bd0*/  USHF.R.U32.HI UR8, URZ, 0x1, UR8 ;  /* 0x00000001ff087899 */ /* 0x000fe40008011608 */
[----:B------:R-:W-:Y:S02]  /*2be0*/  ULEA UR4, UR4, UR6, 0x18 ;  /* 0x0000000604047291 */ /* 0x000fe4000f8ec0ff */
[----:B------:R-:W-:-:S02]  /*2bf0*/  UISETP.NE.AND UP2, UPT, UR5, UR10, UPT ;  /* 0x0000000a0500728c */ /* 0x000fc4000bf45270 */
[----:B------:R-:W-:Y:S02]  /*2c00*/  UIADD3 UR10, UPT, UPT, UR8, -0x1, URZ ;  /* 0xffffffff080a7890 */ /* 0x000fe4000fffe0ff */
[----:B------:R-:W-:Y:S02]  /*2c10*/  UISETP.LT.AND UP2, UPT, UR5, URZ, UP2 ;  /* 0x000000ff0500728c */ /* 0x000fe40009741270 */
[----:B------:R-:W-:Y:S01]  /*2c20*/  USHF.L.U32 UR5, UR9, 0x7, URZ ;  /* 0x0000000709057899 */ /* 0x000fe200080006ff */
[----:B------:R-:W2:Y:S01]  /*2c30*/  SYNCS.PHASECHK.TRANS64.TRYWAIT P0, [UR4+0x30], R4 ;  /* 0x00003004ff0075a7 */ /* 0x000ea20008001104 */
[----:B------:R-:W-:Y:S01]  /*2c40*/  USHF.L.U32 UR6, UR11, 0x3, URZ ;  /* 0x000000030b067899 */ /* 0x000fe200080006ff */
[----:B------:R-:W3:Y:S01]  /*2c50*/  LDCU UR20, c[0x0][0x6e4] ;  /* 0x0000dc80ff1477ac */ /* 0x000ee20008000800 */
[----:B------:R-:W-:-:S05]  /*2c60*/  USHF.L.U32 UR9, UR9, 0x8, URZ ;  /* 0x0000000809097899 */ /* 0x000fca00080006ff */
[----:B------:R-:W-:Y:S02]  /*2c70*/  @!UP2 UIADD3 UR10, UPT, UPT, UR8, URZ, URZ ;  /* 0x000000ff080aa290 */ /* 0x000fe4000fffe0ff */
[----:B------:R-:W-:Y:S02]  /*2c80*/  UIADD3.X UR37, UPT, UPT, URZ, UR25, URZ, UP1, !UPT ;  /* 0x00000019ff257290 */ /* 0x000fe40008ffe4ff */
[----:B------:R-:W-:Y:S02]  /*2c90*/  UIADD3 UR8, UPT, UPT, UR4, 0x8400, URZ ;  /* 0x0000840004087890 */ /* 0x000fe4000fffe0ff */
[----:B------:R-:W-:Y:S02]  /*2ca0*/  ULEA UR10, UR10, UR29, 0x8 ;  /* 0x0000001d0a0a7291 */ /* 0x000fe4000f8e40ff */
[----:B------:R-:W-:Y:S01]  /*2cb0*/  UISETP.NE.AND UP0, UPT, UR33, URZ, UPT ;  /* 0x000000ff2100728c */ /* 0x000fe2000bf05270 */
[----:B-123--:R-:W-:Y:S10]  /*2cc0*/  @!P0 BRA `(.L_x_43) ;  /* 0x0000001c009c8947 */ /* 0x00eff40003800000 */
.L_x_62:
[----:B------:R-:W-:Y:S01]  /*2cd0*/  MOV R79, UR6 ;  /* 0x00000006004f7c02 */ /* 0x000fe20008000f00 */
[----:B------:R-:W-:Y:S01]  /*2ce0*/  UMOV UR27, URZ ;  /* 0x000000ff001b7c82 */ /* 0x000fe20008000000 */
[----:B------:R-:W-:-:S05]  /*2cf0*/  UMOV UR26, UR12 ;  /* 0x0000000c001a7c82 */ /* 0x000fca0008000000 */
.L_x_46:
[----:B-1----:R-:W2:Y:S01]  /*2d00*/  LDTM.x32 R16, tmem[UR26] ;  /* 0x0000001a001079ee */ /* 0x002ea200082c0000 */
[----:B------:R-:W-:-:S04]  /*2d10*/  SHF.R.S32.HI R4, RZ, 0x1f, R79 ;  /* 0x0000001fff047819 */ /* 0x000fc8000001144f */
[----:B------:R-:W-:-:S04]  /*2d20*/  LEA.HI R4, R4, R79, RZ, 0x2 ;  /* 0x0000004f04047211 */ /* 0x000fc800078f10ff */
[----:B------:R-:W-:-:S04]  /*2d30*/  LOP3.LUT R4, R4, 0xfffffffc, RZ, 0xc0, !PT ;  /* 0xfffffffc04047812 */ /* 0x000fc800078ec0ff */
[----:B------:R-:W-:-:S04]  /*2d40*/  IADD3 R90, PT, PT, -R4, R79, RZ ;  /* 0x0000004f045a7210 */ /* 0x000fc80007ffe1ff */
[C---:B------:R-:W-:Y:S02]  /*2d50*/  LEA R92, R90.reuse, R81, 0xe ;  /* 0x000000515a5c7211 */ /* 0x040fe400078e70ff */
[----:B------:R-:W-:Y:S01]  /*2d60*/  LEA R91, R90, R82, 0xe ;  /* 0x000000525a5b7211 */ /* 0x000fe200078e70ff */
[----:B--2---:R-:W-:Y:S01]  /*2d70*/  FMUL R3, R17, UR20 ;  /* 0x0000001411037c20 */ /* 0x004fe20008400000 */
[----:B-1----:R-:W-:Y:S01]  /*2d80*/  FMUL R2, R16, UR20 ;  /* 0x0000001410027c20 */ /* 0x002fe20008400000 */
[----:B------:R-:W-:Y:S01]  /*2d90*/  FMUL R49, R19, UR20 ;  /* 0x0000001413317c20 */ /* 0x000fe20008400000 */
        /* <DEDUP_REMOVED lines=17> */
[----:B------:R-:W-:Y:S01]  /*2eb0*/  F2FP.BF16.F32.PACK_AB R71, R53, R52 ;  /* 0x000000343547723e */ /* 0x000fe200000010ff */
[----:B------:R-:W1:Y:S01]  /*2ec0*/  LDTM.x32 R4, tmem[UR26+0x20] ;  /* 0x0000201a000479ee */ /* 0x000e6200082c0000 */
[----:B------:R-:W-:Y:S01]  /*2ed0*/  F2FP.BF16.F32.PACK_AB R70, R51, R50 ;  /* 0x000000323346723e */ /* 0x000fe200000010ff */
[----:B------:R-:W-:Y:S01]  /*2ee0*/  FMUL R75, R37, UR20 ;  /* 0x00000014254b7c20 */ /* 0x000fe20008400000 */
[----:B------:R-:W-:Y:S01]  /*2ef0*/  F2FP.BF16.F32.PACK_AB R69, R49, R48 ;  /* 0x000000303145723e */ /* 0x000fe200000010ff */
[----:B------:R-:W-:Y:S01]  /*2f00*/  FMUL R74, R36, UR20 ;  /* 0x00000014244a7c20 */ /* 0x000fe20008400000 */
[----:B------:R-:W-:Y:S01]  /*2f10*/  F2FP.BF16.F32.PACK_AB R68, R3, R2 ;  /* 0x000000020344723e */ /* 0x000fe200000010ff */
[----:B------:R-:W-:Y:S01]  /*2f20*/  FMUL R77, R39, UR20 ;  /* 0x00000014274d7c20 */ /* 0x000fe20008400000 */
[----:B------:R-:W-:Y:S01]  /*2f30*/  F2FP.BF16.F32.PACK_AB R67, R61, R60 ;  /* 0x0000003c3d43723e */ /* 0x000fe200000010ff */
[----:B------:R-:W-:Y:S01]  /*2f40*/  FMUL R76, R38, UR20 ;  /* 0x00000014264c7c20 */ /* 0x000fe20008400000 */
[----:B------:R-:W-:Y:S01]  /*2f50*/  F2FP.BF16.F32.PACK_AB R66, R59, R58 ;  /* 0x0000003a3b42723e */ /* 0x000fe200000010ff */
[----:B------:R2:W-:Y:S01]  /*2f60*/  STS.128 [R92], R68 ;  /* 0x000000445c007388 */ /* 0x0005e20000000c00 */
[----:B------:R-:W-:Y:S01]  /*2f70*/  F2FP.BF16.F32.PACK_AB R65, R57, R56 ;  /* 0x000000383941723e */ /* 0x000fe200000010ff */
[----:B------:R-:W-:Y:S01]  /*2f80*/  FMUL R45, R45, UR20 ;  /* 0x000000142d2d7c20 */ /* 0x000fe20008400000 */
[----:B------:R-:W-:Y:S01]  /*2f90*/  F2FP.BF16.F32.PACK_AB R64, R55, R54 ;  /* 0x000000363740723e */ /* 0x000fe200000010ff */
[----:B------:R-:W-:Y:S01]  /*2fa0*/  FMUL R47, R47, UR20 ;  /* 0x000000142f2f7c20 */ /* 0x000fe20008400000 */
[----:B------:R-:W-:Y:S01]  /*2fb0*/  FMUL R46, R46, UR20 ;  /* 0x000000142e2e7c20 */ /* 0x000fe20008400000 */
[----:B------:R-:W-:Y:S01]  /*2fc0*/  FMUL R44, R44, UR20 ;  /* 0x000000142c2c7c20 */ /* 0x000fe20008400000 */
[----:B------:R-:W-:Y:S01]  /*2fd0*/  F2FP.BF16.F32.PACK_AB R39, R77, R76 ;  /* 0x0000004c4d27723e */ /* 0x000fe200000010ff */
[----:B------:R3:W-:Y:S01]  /*2fe0*/  STS.128 [R91], R64 ;  /* 0x000000405b007388 */ /* 0x0007e20000000c00 */
[----:B------:R-:W-:-:S02]  /*2ff0*/  F2FP.BF16.F32.PACK_AB R38, R75, R74 ;  /* 0x0000004a4b26723e */ /* 0x000fc400000010ff */
[----:B------:R-:W-:Y:S02]  /*3000*/  F2FP.BF16.F32.PACK_AB R37, R73, R72 ;  /* 0x000000484925723e */ /* 0x000fe400000010ff */
[----:B------:R-:W-:Y:S01]  /*3010*/  F2FP.BF16.F32.PACK_AB R36, R63, R62 ;  /* 0x0000003e3f24723e */ /* 0x000fe200000010ff */
        /* <DEDUP_REMOVED lines=17> */
[----:B--2---:R-:W-:Y:S01]  /*3130*/  FMUL R71, R41, UR20 ;  /* 0x0000001429477c20 */ /* 0x004fe20008400000 */
[----:B------:R-:W-:Y:S01]  /*3140*/  FMUL R69, R43, UR20 ;  /* 0x000000142b457c20 */ /* 0x000fe20008400000 */
[----:B------:R-:W-:Y:S01]  /*3150*/  FMUL R68, R42, UR20 ;  /* 0x000000142a447c20 */ /* 0x000fe20008400000 */
[----:B------:R-:W-:Y:S01]  /*3160*/  FMUL R70, R40, UR20 ;  /* 0x0000001428467c20 */ /* 0x000fe20008400000 */
[----:B------:R-:W-:Y:S01]  /*3170*/  F2FP.BF16.F32.PACK_AB R43, R47, R46 ;  /* 0x0000002e2f2b723e */ /* 0x000fe200000010ff */
[----:B------:R-:W-:Y:S01]  /*3180*/  FMUL R28, R28, UR20 ;  /* 0x000000141c1c7c20 */ /* 0x000fe20008400000 */
[----:B------:R-:W-:Y:S01]  /*3190*/  F2FP.BF16.F32.PACK_AB R42, R45, R44 ;  /* 0x0000002c2d2a723e */ /* 0x000fe200000010ff */
[----:B------:R-:W-:Y:S01]  /*31a0*/  FMUL R31, R31, UR20 ;  /* 0x000000141f1f7c20 */ /* 0x000fe20008400000 */
[C---:B---3--:R-:W-:Y:S01]  /*31b0*/  LEA R66, R90.reuse, R83, 0xe ;  /* 0x000000535a427211 */ /* 0x048fe200078e70ff */
[----:B------:R-:W-:Y:S01]  /*31c0*/  FMUL R67, R7, UR20 ;  /* 0x0000001407437c20 */ /* 0x000fe20008400000 */
[----:B------:R-:W-:Y:S01]  /*31d0*/  F2FP.BF16.F32.PACK_AB R41, R69, R68 ;  /* 0x000000444529723e */ /* 0x000fe200000010ff */
[----:B------:R-:W-:Y:S01]  /*31e0*/  FMUL R65, R5, UR20 ;  /* 0x0000001405417c20 */ /* 0x000fe20008400000 */
[----:B------:R-:W-:Y:S01]  /*31f0*/  F2FP.BF16.F32.PACK_AB R40, R71, R70 ;  /* 0x000000464728723e */ /* 0x000fe200000010ff */
[----:B------:R1:W-:Y:S01]  /*3200*/  STS.128 [R66], R36 ;  /* 0x0000002442007388 */ /* 0x0003e20000000c00 */
[----:B------:R-:W-:Y:S01]  /*3210*/  LEA R92, R90, R84, 0xe ;  /* 0x000000545a5c7211 */ /* 0x000fe200078e70ff */
[----:B------:R-:W-:Y:S01]  /*3220*/  FMUL R64, R4, UR20 ;  /* 0x0000001404407c20 */ /* 0x000fe20008400000 */
[----:B------:R-:W-:Y:S01]  /*3230*/  LEA R91, R90, R89, 0xe ;  /* 0x000000595a5b7211 */ /* 0x000fe200078e70ff */
[----:B------:R-:W-:Y:S01]  /*3240*/  FMUL R30, R30, UR20 ;  /* 0x000000141e1e7c20 */ /* 0x000fe20008400000 */
[----:B------:R-:W-:Y:S01]  /*3250*/  F2FP.BF16.F32.PACK_AB R7, R11, R10 ;  /* 0x0000000a0b07723e */ /* 0x000fe200000010ff */
[----:B------:R2:W-:Y:S01]  /*3260*/  STS.128 [R92], R40 ;  /* 0x000000285c007388 */ /* 0x0005e20000000c00 */
[----:B------:R-:W-:Y:S01]  /*3270*/  F2FP.BF16.F32.PACK_AB R4, R65, R64 ;  /* 0x000000404104723e */ /* 0x000fe200000010ff */
[----:B------:R-:W-:Y:S01]  /*3280*/  FMUL R33, R33, UR20 ;  /* 0x0000001421217c20 */ /* 0x000fe20008400000 */
[----:B------:R-:W-:Y:S01]  /*3290*/  FMUL R32, R32, UR20 ;  /* 0x0000001420207c20 */ /* 0x000fe20008400000 */
[----:B-1----:R-:W-:Y:S01]  /*32a0*/  FMUL R66, R6, UR20 ;  /* 0x0000001406427c20 */ /* 0x002fe20008400000 */
[----:B------:R-:W-:Y:S01]  /*32b0*/  IADD3 R38, PT, PT, R91, 0x40, RZ ;  /* 0x000000405b267810 */ /* 0x000fe20007ffe0ff */
[----:B------:R-:W-:Y:S01]  /*32c0*/  FMUL2 R36, R64.F32x2.HI_LO, -1.4426950216293334961 ;  /* 0xbfb8aa3b4024784a */ /* 0x000fe20001000000 */
[----:B------:R-:W-:-:S02]  /*32d0*/  F2FP.BF16.F32.PACK_AB R6, R9, R8 ;  /* 0x000000080906723e */ /* 0x000fc400000010ff */
[----:B------:R-:W-:Y:S01]  /*32e0*/  SHF.R.U32.HI R5, RZ, 0x3, R38 ;  /* 0x00000003ff057819 */ /* 0x000fe20000011626 */
[----:B--2---:R-:W-:Y:S02]  /*32f0*/  FMUL2 R92, R66.F32x2.HI_LO, -1.4426950216293334961 ;  /* 0xbfb8aa3b425c784a */ /* 0x004fe40001000000 */
[----:B------:R-:W-:Y:S01]  /*3300*/  FMUL2 R40, R10.F32x2.HI_LO, -1.4426950216293334961 ;  /* 0xbfb8aa3b0a28784a */ /* 0x000fe20001000000 */
[----:B------:R-:W-:Y:S01]  /*3310*/  LOP3.LUT R38, R38, 0x70, R5, 0x78, !PT ;  /* 0x0000007026267812 */ /* 0x000fe200078e7805 */
[----:B------:R-:W-:Y:S01]  /*3320*/  MUFU.EX2 R36, R36 ;  /* 0x0000002400247308 */ /* 0x000fe20000000800 */
[----:B------:R-:W-:Y:S01]  /*3330*/  F2FP.BF16.F32.PACK_AB R5, R67, R66 ;  /* 0x000000424305723e */ /* 0x000fe200000010ff */
[----:B------:R-:W-:-:S04]  /*3340*/  FMUL2 R42, R8.F32x2.HI_LO, -1.4426950216293334961 ;  /* 0xbfb8aa3b082a784a */ /* 0x000fc80001000000 */
[----:B------:R1:W-:Y:S02]  /*3350*/  STS.128 [R38], R4 ;  /* 0x0000000426007388 */ /* 0x0003e40000000c00 */
[----:B------:R-:W1:Y:S08]  /*3360*/  MUFU.EX2 R92, R92 ;  /* 0x0000005c005c7308 */ /* 0x000e700000000800 */
[----:B------:R-:W2:Y:S08]  /*3370*/  MUFU.EX2 R93, R93 ;  /* 0x0000005d005d7308 */ /* 0x000eb00000000800 */
[----:B------:R-:W-:Y:S08]  /*3380*/  MUFU.EX2 R40, R40 ;  /* 0x0000002800287308 */ /* 0x000ff00000000800 */
[----:B------:R-:W3:Y:S01]  /*3390*/  MUFU.EX2 R37, R37 ;  /* 0x0000002500257308 */ /* 0x000ee20000000800 */
[----:B-1----:R-:W-:Y:S01]  /*33a0*/  FADD R4, R92, 1 ;  /* 0x3f8000005c047421 */ /* 0x002fe20000000000 */
[----:B--2---:R-:W-:Y:S01]  /*33b0*/  FADD R5, R93, 1 ;  /* 0x3f8000005d057421 */ /* 0x004fe20000000000 */
[----:B------:R-:W-:-:S05]  /*33c0*/  FADD R6, R36, 1 ;  /* 0x3f80000024067421 */ /* 0x000fca0000000000 */
[----:B------:R-:W1:Y:S01]  /*33d0*/  MUFU.EX2 R41, R41 ;  /* 0x0000002900297308 */ /* 0x000e620000000800 */
[----:B------:R-:W-:-:S07]  /*33e0*/  FMUL2 R38, R12.F32x2.HI_LO, -1.4426950216293334961 ;  /* 0xbfb8aa3b0c26784a */ /* 0x000fce0001000000 */
[----:B------:R-:W-:Y:S01]  /*33f0*/  MUFU.RCP R4, R4 ;  /* 0x0000000400047308 */ /* 0x000fe20000001000 */
[----:B---3--:R-:W-:-:S07]  /*3400*/  FADD R37, R37, 1 ;  /* 0x3f80000025257421 */ /* 0x008fce0000000000 */
[----:B------:R-:W2:Y:S01]  /*3410*/  MUFU.RCP R5, R5 ;  /* 0x0000000500057308 */ /* 0x000ea20000001000 */
[----:B-1----:R-:W-:-:S07]  /*3420*/  FADD R41, R41, 1 ;  /* 0x3f80000029297421 */ /* 0x002fce0000000000 */
[----:B------:R-:W1:Y:S08]  /*3430*/  MUFU.EX2 R42, R42 ;  /* 0x0000002a002a7308 */ /* 0x000e700000000800 */
[----:B------:R-:W3:Y:S01]  /*3440*/  MUFU.EX2 R43, R43 ;  /* 0x0000002b002b7308 */ /* 0x000ee20000000800 */
[----:B--2---:R-:W-:Y:S02]  /*3450*/  FMUL2 R66, R4.F32x2.HI_LO, R66.F32x2.HI_LO ;  /* 0x000000420442724a */ /* 0x004fe40000000000 */
[----:B------:R-:W-:-:S05]  /*3460*/  FADD R4, R40, 1 ;  /* 0x3f80000028047421 */ /* 0x000fca0000000000 */
[----:B------:R1:W-:Y:S08]  /*3470*/  MUFU.EX2 R99, R38 ;  /* 0x0000002600637308 */ /* 0x0003f00000000800 */
[----:B------:R3:W-:Y:S08]  /*3480*/  MUFU.EX2 R100, R39 ;  /* 0x0000002700647308 */ /* 0x0007f00000000800 */
[----:B------:R-:W-:Y:S01]  /*3490*/  MUFU.RCP R6, R6 ;  /* 0x0000000600067308 */ /* 0x000fe20000001000 */
[----:B-1----:R-:W-:-:S07]  /*34a0*/  FADD R38, R42, 1 ;  /* 0x3f8000002a267421 */ /* 0x002fce0000000000 */
[----:B------:R1:W2:Y:S01]  /*34b0*/  MUFU.RCP R7, R37 ;  /* 0x0000002500077308 */ /* 0x0002a20000001000 */
[----:B---3--:R-:W-:Y:S01]  /*34c0*/  FADD R39, R43, 1 ;  /* 0x3f8000002b277421 */ /* 0x008fe20000000000 */
[----:B------:R-:W-:-:S06]  /*34d0*/  FMUL2 R42, R22.F32x2.HI_LO, -1.4426950216293334961 ;  /* 0xbfb8aa3b162a784a */ /* 0x000fcc0001000000 */
[----:B------:R-:W-:Y:S08]  /*34e0*/  MUFU.RCP R4, R4 ;  /* 0x0000000400047308 */ /* 0x000ff00000001000 */
[----:B------:R-:W3:Y:S01]  /*34f0*/  MUFU.RCP R5, R41 ;  /* 0x0000002900057308 */ /* 0x000ee20000001000 */
[----:B-1----:R-:W-:Y:S02]  /*3500*/  FMUL2 R36, R16.F32x2.HI_LO, -1.4426950216293334961 ;  /* 0xbfb8aa3b1024784a */ /* 0x002fe40001000000 */
[----:B--2---:R-:W-:-:S02]  /*3510*/  FMUL2 R64, R6.F32x2.HI_LO, R64.F32x2.HI_LO ;  /* 0x000000400640724a */ /* 0x004fc40000000000 */
[----:B------:R-:W-:Y:S02]  /*3520*/  FMUL2 R6, R14.F32x2.HI_LO, -1.4426950216293334961 ;  /* 0xbfb8aa3b0e06784a */ /* 0x000fe40001000000 */
[----:B------:R-:W-:Y:S01]  /*3530*/  FMUL2 R2, R64.F32x2.HI_LO, R2.F32x2.HI_LO ;  /* 0x000000024002724a */ /* 0x000fe20000000000 */
[----:B------:R-:W-:Y:S08]  /*3540*/  MUFU.RCP R38, R38 ;  /* 0x0000002600267308 */ /* 0x000ff00000001000 */
[----:B------:R-:W1:Y:S01]  /*3550*/  MUFU.RCP R39, R39 ;  /* 0x0000002700277308 */ /* 0x000e620000001000 */
[----:B---3--:R-:W-:-:S02]  /*3560*/  FMUL2 R10, R4.F32x2.HI_LO, R10.F32x2.HI_LO ;  /* 0x0000000a040a724a */ /* 0x008fc40000000000 */
[----:B------:R-:W-:Y:S01]  /*3570*/  FMUL R5, R21, UR20 ;  /* 0x0000001415057c20 */ /* 0x000fe20008400000 */
[----:B------:R-:W-:Y:S01]  /*3580*/  FMUL R4, R20, UR20 ;  /* 0x0000001414047c20 */ /* 0x000fe20008400000 */
[----:B------:R-:W-:-:S03]  /*3590*/  FMUL2 R40, R24.F32x2.HI_LO, -1.4426950216293334961 ;  /* 0xbfb8aa3b1828784a */ /* 0x000fc60001000000 */
[----:B------:R-:W-:Y:S01]  /*35a0*/  MUFU.EX2 R96, R36 ;  /* 0x0000002400607308 */ /* 0x000fe20000000800 */
[----:B------:R-:W-:-:S07]  /*35b0*/  FMUL2 R20, R4.F32x2.HI_LO, -1.4426950216293334961 ;  /* 0xbfb8aa3b0414784a */ /* 0x000fce0001000000 */
[----:B------:R2:W3:Y:S01]  /*35c0*/  MUFU.EX2 R98, R37 ;  /* 0x0000002500627308 */ /* 0x0004e20000000800 */
[----:B-1----:R-:W-:Y:S02]  /*35d0*/  FMUL2 R8, R38.F32x2.HI_LO, R8.F32x2.HI_LO ;  /* 0x000000082608724a */ /* 0x002fe40000000000 */
[----:B------:R-:W-:Y:S01]  /*35e0*/  FADD R38, R99, 1 ;  /* 0x3f80000063267421 */ /* 0x000fe20000000000 */
[----:B------:R-:W-:-:S04]  /*35f0*/  FADD R39, R100, 1 ;  /* 0x3f80000064277421 */ /* 0x000fc80000000000 */
[----:B------:R-:W-:Y:S08]  /*3600*/  MUFU.EX2 R95, R6 ;  /* 0x00000006005f7308 */ /* 0x000ff00000000800 */
[----:B------:R1:W4:Y:S01]  /*3610*/  MUFU.EX2 R97, R7 ;  /* 0x0000000700617308 */ /* 0x0003220000000800 */
[----:B--2---:R-:W-:Y:S02]  /*3620*/  FMUL2 R36, R10.F32x2.HI_LO, R52.F32x2.HI_LO ;  /* 0x000000340a24724a */ /* 0x004fe40000000000 */
[----:B------:R-:W-:Y:S01]  /*3630*/  FMUL R11, R27, UR20 ;  /* 0x000000141b0b7c20 */ /* 0x000fe20008400000 */
[----:B------:R-:W-:Y:S01]  /*3640*/  FMUL R10, R26, UR20 ;  /* 0x000000141a0a7c20 */ /* 0x000fe20008400000 */
[----:B---3--:R-:W-:-:S03]  /*3650*/  FADD R98, R98, 1 ;  /* 0x3f80000062627421 */ /* 0x008fc60000000000 */
[----:B------:R-:W-:Y:S08]  /*3660*/  MUFU.EX2 R92, R20 ;  /* 0x00000014005c7308 */ /* 0x000ff00000000800 */
[----:B------:R2:W3:Y:S01]  /*3670*/  MUFU.EX2 R64, R21 ;  /* 0x0000001500407308 */ /* 0x0004e20000000800 */
[----:B-1----:R-:W-:Y:S02]  /*3680*/  FMUL2 R6, R18.F32x2.HI_LO, -1.4426950216293334961 ;  /* 0xbfb8aa3b1206784a */ /* 0x002fe40001000000 */
[----:B----4-:R-:W-:-:S05]  /*3690*/  FADD R97, R97, 1 ;  /* 0x3f80000061617421 */ /* 0x010fca0000000000 */
[----:B------:R-:W-:Y:S08]  /*36a0*/  MUFU.EX2 R93, R6 ;  /* 0x00000006005d7308 */ /* 0x000ff00000000800 */
[----:B------:R1:W4:Y:S01]  /*36b0*/  MUFU.EX2 R94, R7 ;  /* 0x00000007005e7308 */ /* 0x0003220000000800 */
[----:B--2---:R-:W-:Y:S02]  /*36c0*/  FMUL2 R20, R8.F32x2.HI_LO, R50.F32x2.HI_LO ;  /* 0x000000320814724a */ /* 0x004fe40000000000 */
[----:B------:R-:W-:-:S02]  /*36d0*/  FMUL2 R8, R10.F32x2.HI_LO, -1.4426950216293334961 ;  /* 0xbfb8aa3b0a08784a */ /* 0x000fc40001000000 */
[----:B---3--:R-:W-:Y:S01]  /*36e0*/  FADD R53, R64, 1 ;  /* 0x3f80000040357421 */ /* 0x008fe20000000000 */
[----:B------:R-:W-:Y:S02]  /*36f0*/  FMUL2 R50, R32.F32x2.HI_LO, -1.4426950216293334961 ;  /* 0xbfb8aa3b2032784a */ /* 0x000fe40001000000 */
[----:B------:R-:W-:Y:S08]  /*3700*/  MUFU.EX2 R100, R8 ;  /* 0x0000000800647308 */ /* 0x000ff00000000800 */
[----:B------:R-:W-:Y:S01]  /*3710*/  MUFU.EX2 R101, R9 ;  /* 0x0000000900657308 */ /* 0x000fe20000000800 */
[----:B-1----:R-:W-:-:S02]  /*3720*/  FMUL2 R6, R66.F32x2.HI_LO, R48.F32x2.HI_LO ;  /* 0x000000304206724a */ /* 0x002fc40000000000 */
[----:B----4-:R-:W-:Y:S01]  /*3730*/  FADD R52, R94, 1 ;  /* 0x3f8000005e347421 */ /* 0x010fe20000000000 */
[----:B------:R-:W-:-:S04]  /*3740*/  FMUL2 R48, R30.F32x2.HI_LO, -1.4426950216293334961 ;  /* 0xbfb8aa3b1e30784a */ /* 0x000fc80001000000 */
[----:B------:R1:W-:Y:S08]  /*3750*/  MUFU.EX2 R67, R40 ;  /* 0x0000002800437308 */ /* 0x0003f00000000800 */
[----:B------:R-:W-:Y:S08]  /*3760*/  MUFU.RCP R9, R98 ;  /* 0x0000006200097308 */ /* 0x000ff00000001000 */
[----:B------:R-:W-:Y:S01]  /*3770*/  MUFU.RCP R38, R38 ;  /* 0x0000002600267308 */ /* 0x000fe20000001000 */
[----:B-1----:R-:W-:-:S07]  /*3780*/  FADD R40, R96, 1 ;  /* 0x3f80000060287421 */ /* 0x002fce0000000000 */
[----:B------:R-:W1:Y:S08]  /*3790*/  MUFU.RCP R8, R40 ;  /* 0x0000002800087308 */ /* 0x000e700000001000 */
[----:B------:R-:W2:Y:S08]  /*37a0*/  MUFU.RCP R39, R39 ;  /* 0x0000002700277308 */ /* 0x000eb00000001000 */
[----:B------:R3:W4:Y:S01]  /*37b0*/  MUFU.EX2 R99, R41 ;  /* 0x0000002900637308 */ /* 0x0007220000000800 */
[----:B-1----:R-:W-:-:S07]  /*37c0*/  FMUL2 R8, R8.F32x2.HI_LO, R16.F32x2.HI_LO ;  /* 0x000000100808724a */ /* 0x002fce0000000000 */
[----:B------:R-:W-:Y:S01]  /*37d0*/  MUFU.EX2 R65, R42 ;  /* 0x0000002a00417308 */ /* 0x000fe20000000800 */
[----:B--2---:R-:W-:Y:S02]  /*37e0*/  FMUL2 R26, R38.F32x2.HI_LO, R12.F32x2.HI_LO ;  /* 0x0000000c261a724a */ /* 0x004fe40000000000 */
[----:B------:R-:W-:Y:S02]  /*37f0*/  FADD R38, R95, 1 ;  /* 0x3f8000005f267421 */ /* 0x000fe40000000000 */
[----:B------:R-:W-:Y:S02]  /*3800*/  FMUL2 R26, R26.F32x2.HI_LO, R54.F32x2.HI_LO ;  /* 0x000000361a1a724a */ /* 0x000fe40000000000 */
[----:B------:R-:W-:Y:S01]  /*3810*/  FADD R54, R67, 1 ;  /* 0x3f80000043367421 */ /* 0x000fe20000000000 */
[----:B------:R-:W-:Y:S01]  /*3820*/  MUFU.RCP R39, R97 ;  /* 0x0000006100277308 */ /* 0x000fe20000001000 */
[----:B---3--:R-:W-:Y:S02]  /*3830*/  FMUL2 R40, R8.F32x2.HI_LO, R58.F32x2.HI_LO ;  /* 0x0000003a0828724a */ /* 0x008fe40000000000 */
[----:B------:R-:W-:Y:S01]  /*3840*/  FADD R8, R93, 1 ;  /* 0x3f8000005d087421 */ /* 0x000fe20000000000 */
[----:B----4-:R-:W-:-:S04]  /*3850*/  FADD R55, R99, 1 ;  /* 0x3f80000063377421 */ /* 0x010fc80000000000 */
[----:B------:R-:W1:Y:S08]  /*3860*/  MUFU.RCP R38, R38 ;  /* 0x0000002600267308 */ /* 0x000e700000001000 */
[----:B------:R-:W-:Y:S08]  /*3870*/  MUFU.RCP R8, R8 ;  /* 0x0000000800087308 */ /* 0x000ff00000001000 */
[----:B------:R-:W2:Y:S01]  /*3880*/  MUFU.RCP R9, R52 ;  /* 0x0000003400097308 */ /* 0x000ea20000001000 */
[----:B-1----:R-:W-:-:S04]  /*3890*/  FMUL2 R38, R38.F32x2.HI_LO, R14.F32x2.HI_LO ;  /* 0x0000000e2626724a */ /* 0x002fc80000000000 */
[----:B------:R-:W-:Y:S02]  /*38a0*/  FMUL2 R38, R38.F32x2.HI_LO, R56.F32x2.HI_LO ;  /* 0x000000382626724a */ /* 0x000fe40000000000 */
[----:B------:R-:W-:Y:S01]  /*38b0*/  FADD R56, R100, 1 ;  /* 0x3f80000064387421 */ /* 0x000fe20000000000 */
[----:B------:R1:W-:Y:S01]  /*38c0*/  MUFU.EX2 R66, R43 ;  /* 0x0000002b00427308 */ /* 0x0003e20000000800 */
[----:B------:R-:W-:-:S07]  /*38d0*/  FADD R57, R101, 1 ;  /* 0x3f80000065397421 */ /* 0x000fce0000000000 */
[----:B------:R-:W-:Y:S01]  /*38e0*/  MUFU.RCP R56, R56 ;  /* 0x0000003800387308 */ /* 0x000fe20000001000 */
[----:B--2---:R-:W-:Y:S01]  /*38f0*/  FMUL2 R8, R8.F32x2.HI_LO, R18.F32x2.HI_LO ;  /* 0x000000120808724a */ /* 0x004fe20000000000 */
[----:B------:R-:W-:Y:S01]  /*3900*/  F2FP.BF16.F32.PACK_AB R19, R19, R18 ;  /* 0x000000121313723e */ /* 0x000fe200000010ff */
[----:B------:R-:W-:Y:S01]  /*3910*/  FADD R52, R92, 1 ;  /* 0x3f8000005c347421 */ /* 0x000fe20000000000 */
[----:B------:R-:W-:Y:S02]  /*3920*/  F2FP.BF16.F32.PACK_AB R18, R17, R16 ;  /* 0x000000101112723e */ /* 0x000fe400000010ff */
[----:B------:R-:W-:Y:S02]  /*3930*/  F2FP.BF16.F32.PACK_AB R17, R15, R14 ;  /* 0x0000000e0f11723e */ /* 0x000fe400000010ff */
[----:B------:R-:W2:Y:S01]  /*3940*/  MUFU.RCP R57, R57 ;  /* 0x0000003900397308 */ /* 0x000ea20000001000 */
[----:B-1----:R-:W-:Y:S01]  /*3950*/  FMUL2 R42, R28.F32x2.HI_LO, -1.4426950216293334961 ;  /* 0xbfb8aa3b1c2a784a */ /* 0x002fe20001000000 */
[----:B------:R-:W-:-:S02]  /*3960*/  IADD3 R14, PT, PT, R91, 0x50, RZ ;  /* 0x000000505b0e7810 */ /* 0x000fc40007ffe0ff */
[----:B------:R-:W-:Y:S02]  /*3970*/  F2FP.BF16.F32.PACK_AB R16, R13, R12 ;  /* 0x0000000c0d10723e */ /* 0x000fe400000010ff */
[----:B------:R-:W-:Y:S02]  /*3980*/  SHF.R.U32.HI R15, RZ, 0x3, R14 ;  /* 0x00000003ff0f7819 */ /* 0x000fe4000001160e */
[----:B------:R1:W-:Y:S08]  /*3990*/  MUFU.EX2 R95, R42 ;  /* 0x0000002a005f7308 */ /* 0x0003f00000000800 */
[----:B------:R3:W-:Y:S01]  /*39a0*/  MUFU.EX2 R96, R43 ;  /* 0x0000002b00607308 */ /* 0x0007e20000000800 */
[----:B--2---:R-:W-:Y:S01]  /*39b0*/  FMUL2 R56, R56.F32x2.HI_LO, R10.F32x2.HI_LO ;  /* 0x0000000a3838724a */ /* 0x004fe20000000000 */
[----:B------:R-:W-:-:S02]  /*39c0*/  F2FP.BF16.F32.PACK_AB R11, R11, R10 ;  /* 0x0000000a0b0b723e */ /* 0x000fc400000010ff */
[----:B------:R-:W-:Y:S01]  /*39d0*/  F2FP.BF16.F32.PACK_AB R10, R25, R24 ;  /* 0x00000018190a723e */ /* 0x000fe200000010ff */
[----:B------:R-:W-:-:S03]  /*39e0*/  FMUL2 R56, R56.F32x2.HI_LO, R76.F32x2.HI_LO ;  /* 0x0000004c3838724a */ /* 0x000fc60000000000 */
[----:B------:R-:W-:Y:S01]  /*39f0*/  MUFU.RCP R54, R54 ;  /* 0x0000003600367308 */ /* 0x000fe20000001000 */
[----:B-1----:R-:W-:-:S07]  /*3a00*/  FMUL R42, R34, UR20 ;  /* 0x00000014222a7c20 */ /* 0x002fce0008400000 */
[----:B------:R-:W1:Y:S01]  /*3a10*/  MUFU.RCP R55, R55 ;  /* 0x0000003700377308 */ /* 0x000e620000001000 */
[----:B---3--:R-:W-:Y:S01]  /*3a20*/  FMUL R43, R35, UR20 ;  /* 0x00000014232b7c20 */ /* 0x008fe20008400000 */
[----:B------:R-:W-:Y:S02]  /*3a30*/  FMUL2 R34, R8.F32x2.HI_LO, R60.F32x2.HI_LO ;  /* 0x0000003c0822724a */ /* 0x000fe40000000000 */
[----:B------:R-:W-:Y:S01]  /*3a40*/  FADD R8, R65, 1 ;  /* 0x3f80000041087421 */ /* 0x000fe20000000000 */
[----:B------:R-:W-:-:S03]  /*3a50*/  FADD R9, R66, 1 ;  /* 0x3f80000042097421 */ /* 0x000fc60000000000 */
[----:B------:R-:W-:Y:S08]  /*3a60*/  MUFU.RCP R52, R52 ;  /* 0x0000003400347308 */ /* 0x000ff00000001000 */
[----:B------:R-:W2:Y:S01]  /*3a70*/  MUFU.RCP R53, R53 ;  /* 0x0000003500357308 */ /* 0x000ea20000001000 */
[----:B-1----:R-:W-:-:S04]  /*3a80*/  FMUL2 R54, R54.F32x2.HI_LO, R24.F32x2.HI_LO ;  /* 0x000000183636724a */ /* 0x002fc80000000000 */
[----:B------:R-:W-:-:S03]  /*3a90*/  FMUL2 R54, R54.F32x2.HI_LO, R74.F32x2.HI_LO ;  /* 0x0000004a3636724a */ /* 0x000fc60000000000 */
[----:B------:R-:W-:Y:S08]  /*3aa0*/  MUFU.RCP R8, R8 ;  /* 0x0000000800087308 */ /* 0x000ff00000001000 */
[----:B------:R-:W1:Y:S01]  /*3ab0*/  MUFU.RCP R9, R9 ;  /* 0x0000000900097308 */ /* 0x000e620000001000 */
[----:B--2---:R-:W-:Y:S01]  /*3ac0*/  FMUL2 R24, R52.F32x2.HI_LO, R4.F32x2.HI_LO ;  /* 0x000000043418724a */ /* 0x004fe20000000000 */
[----:B------:R-:W-:-:S02]  /*3ad0*/  LOP3.LUT R52, R14, 0x70, R15, 0x78, !PT ;  /* 0x000000700e347812 */ /* 0x000fc400078e780f */
[----:B------:R-:W-:Y:S01]  /*3ae0*/  F2FP.BF16.F32.PACK_AB R15, R43, R42 ;  /* 0x0000002a2b0f723e */ /* 0x000fe200000010ff */
[----:B------:R-:W-:Y:S01]  /*3af0*/  FMUL2 R24, R24.F32x2.HI_LO, R62.F32x2.HI_LO ;  /* 0x0000003e1818724a */ /* 0x000fe20000000000 */
[----:B------:R-:W-:Y:S01]  /*3b00*/  F2FP.BF16.F32.PACK_AB R14, R33, R32 ;  /* 0x00000020210e723e */ /* 0x000fe200000010ff */
[----:B------:R2:W-:Y:S01]  /*3b10*/  STS.128 [R52], R16 ;  /* 0x0000001034007388 */ /* 0x0005e20000000c00 */
[----:B------:R-:W3:Y:S08]  /*3b20*/  MUFU.EX2 R97, R48 ;  /* 0x0000003000617308 */ /* 0x000ef00000000800 */
[----:B------:R4:W5:Y:S01]  /*3b30*/  MUFU.EX2 R59, R49 ;  /* 0x00000031003b7308 */ /* 0x0009620000000800 */
[----:B-1----:R-:W-:Y:S01]  /*3b40*/  FMUL2 R12, R8.F32x2.HI_LO, R22.F32x2.HI_LO ;  /* 0x00000016080c724a */ /* 0x002fe20000000000 */
[----:B------:R-:W-:-:S02]  /*3b50*/  F2FP.BF16.F32.PACK_AB R8, R5, R4 ;  /* 0x000000040508723e */ /* 0x000fc400000010ff */
[C---:B------:R-:W-:Y:S02]  /*3b60*/  IADD3 R4, PT, PT, R91.reuse, 0x60, RZ ;  /* 0x000000605b047810 */ /* 0x040fe40007ffe0ff */
[----:B------:R-:W-:Y:S02]  /*3b70*/  IADD3 R91, PT, PT, R91, 0x70, RZ ;  /* 0x000000705b5b7810 */ /* 0x000fe40007ffe0ff */
[----:B------:R-:W-:Y:S01]  /*3b80*/  SHF.R.U32.HI R5, RZ, 0x3, R4 ;  /* 0x00000003ff057819 */ /* 0x000fe20000011604 */
[----:B------:R1:W1:Y:S01]  /*3b90*/  MUFU.EX2 R93, R50 ;  /* 0x00000032005d7308 */ /* 0x0002620000000800 */
[----:B------:R-:W-:Y:S01]  /*3ba0*/  F2FP.BF16.F32.PACK_AB R9, R23, R22 ;  /* 0x000000161709723e */ /* 0x000fe200000010ff */
[----:B------:R-:W-:Y:S01]  /*3bb0*/  FMUL2 R22, R12.F32x2.HI_LO, R72.F32x2.HI_LO ;  /* 0x000000480c16724a */ /* 0x000fe20000000000 */
[----:B------:R-:W-:Y:S01]  /*3bc0*/  LOP3.LUT R4, R4, 0x70, R5, 0x78, !PT ;  /* 0x0000007004047812 */ /* 0x000fe200078e7805 */
[----:B---3--:R-:W-:Y:S01]  /*3bd0*/  FADD R58, R97, 1 ;  /* 0x3f800000613a7421 */ /* 0x008fe20000000000 */
[----:B------:R-:W-:-:S02]  /*3be0*/  F2FP.BF16.F32.PACK_AB R13, R31, R30 ;  /* 0x0000001e1f0d723e */ /* 0x000fc400000010ff */
[----:B------:R-:W-:Y:S01]  /*3bf0*/  F2FP.BF16.F32.PACK_AB R12, R29, R28 ;  /* 0x0000001c1d0c723e */ /* 0x000fe200000010ff */
[----:B----4-:R-:W-:Y:S01]  /*3c00*/  FMUL2 R48, R42.F32x2.HI_LO, -1.4426950216293334961 ;  /* 0xbfb8aa3b2a30784a */ /* 0x010fe20001000000 */
[----:B------:R3:W-:Y:S01]  /*3c10*/  MUFU.EX2 R98, R51 ;  /* 0x0000003300627308 */ /* 0x0007e20000000800 */
[----:B------:R4:W-:Y:S01]  /*3c20*/  STS.128 [R4], R8 ;  /* 0x0000000804007388 */ /* 0x0009e20000000c00 */
[----:B-----5:R-:W-:Y:S01]  /*3c30*/  FADD R59, R59, 1 ;  /* 0x3f8000003b3b7421 */ /* 0x020fe20000000000 */
[----:B------:R-:W-:Y:S02]  /*3c40*/  F2FP.BF16.F32.PACK_AB R5, R7, R6 ;  /* 0x000000060705723e */ /* 0x000fe400000010ff */
[----:B--2---:R-:W-:Y:S02]  /*3c50*/  SHF.R.U32.HI R16, RZ, 0x3, R91 ;  /* 0x00000003ff107819 */ /* 0x004fe4000001165b */
[----:B------:R-:W-:Y:S01]  /*3c60*/  F2FP.BF16.F32.PACK_AB R6, R21, R20 ;  /* 0x000000141506723e */ /* 0x000fe200000010ff */
[----:B------:R2:W5:Y:S01]  /*3c70*/  MUFU.EX2 R94, R48 ;  /* 0x00000030005e7308 */ /* 0x0005620000000800 */
[----:B------:R-:W-:Y:S01]  /*3c80*/  LOP3.LUT R91, R91, 0x70, R16, 0x78, !PT ;  /* 0x000000705b5b7812 */ /* 0x000fe200078e7810 */
[----:B-1----:R-:W-:Y:S01]  /*3c90*/  FADD R50, R95, 1 ;  /* 0x3f8000005f327421 */ /* 0x002fe20000000000 */
[----:B------:R-:W-:-:S02]  /*3ca0*/  F2FP.BF16.F32.PACK_AB R7, R37, R36 ;  /* 0x000000242507723e */ /* 0x000fc400000010ff */
[C---:B------:R-:W-:Y:S01]  /*3cb0*/  LEA R21, R90.reuse, R85, 0xd ;  /* 0x000000555a157211 */ /* 0x040fe200078e68ff */
[----:B------:R1:W-:Y:S01]  /*3cc0*/  STS.128 [R91], R12 ;  /* 0x0000000c5b007388 */ /* 0x0003e20000000c00 */
[----:B------:R-:W-:Y:S01]  /*3cd0*/  LEA R20, R90, R86, 0xd ;  /* 0x000000565a147211 */ /* 0x000fe200078e68ff */
[----:B------:R4:W4:Y:S01]  /*3ce0*/  MUFU.EX2 R61, R49 ;  /* 0x00000031003d7308 */ /* 0x0009220000000800 */
[----:B---3--:R-:W-:Y:S01]  /*3cf0*/  FADD R51, R96, 1 ;  /* 0x3f80000060337421 */ /* 0x008fe20000000000 */
[----:B------:R3:W-:Y:S06]  /*3d00*/  MEMBAR.ALL.CTA ;  /* 0x0000000000007992 */ /* 0x0007ec0000008000 */
[----:B---3--:R-:W3:Y:S01]  /*3d10*/  FENCE.VIEW.ASYNC.S ;  /* 0x00000000000073c6 */ /* 0x008ee20000000000 */
[----:B------:R-:W-:Y:S01]  /*3d20*/  MUFU.RCP R50, R50 ;  /* 0x0000003200327308 */ /* 0x000fe20000001000 */
[----:B--2---:R-:W-:Y:S01]  /*3d30*/  FADD R48, R93, 1 ;  /* 0x3f8000005d307421 */ /* 0x004fe20000000000 */
[----:B-----5:R-:W-:-:S06]  /*3d40*/  FADD R60, R94, 1 ;  /* 0x3f8000005e3c7421 */ /* 0x020fcc0000000000 */
[----:B------:R-:W2:Y:S01]  /*3d50*/  MUFU.RCP R51, R51 ;  /* 0x0000003300337308 */ /* 0x000ea20000001000 */
[----:B----4-:R-:W-:Y:S01]  /*3d60*/  FADD R49, R98, 1 ;  /* 0x3f80000062317421 */ /* 0x010fe20000000000 */
[----:B------:R-:W-:Y:S01]  /*3d70*/  FADD R61, R61, 1 ;  /* 0x3f8000003d3d7421 */ /* 0x000fe20000000000 */
[----:B------:R-:W-:Y:S02]  /*3d80*/  F2FP.BF16.F32.PACK_AB R4, R3, R2 ;  /* 0x000000020304723e */ /* 0x000fe400000010ff */
[----:B------:R-:W-:Y:S02]  /*3d90*/  F2FP.BF16.F32.PACK_AB R8, R27, R26 ;  /* 0x0000001a1b08723e */ /* 0x000fe400000010ff */
[----:B------:R-:W-:Y:S01]  /*3da0*/  F2FP.BF16.F32.PACK_AB R9, R39, R38 ;  /* 0x000000262709723e */ /* 0x000fe200000010ff */
[----:B------:R-:W-:Y:S01]  /*3db0*/  MUFU.RCP R58, R58 ;  /* 0x0000003a003a7308 */ /* 0x000fe20000001000 */
[----:B------:R-:W-:Y:S02]  /*3dc0*/  F2FP.BF16.F32.PACK_AB R10, R41, R40 ;  /* 0x00000028290a723e */ /* 0x000fe400000010ff */
[----:B------:R-:W-:-:S02]  /*3dd0*/  F2FP.BF16.F32.PACK_AB R11, R35, R34 ;  /* 0x00000022230b723e */ /* 0x000fc400000010ff */
[C---:B------:R-:W-:Y:S02]  /*3de0*/  LEA R3, R90.reuse, R87, 0xd ;  /* 0x000000575a037211 */ /* 0x040fe400078e68ff */
[----:B------:R-:W-:Y:S01]  /*3df0*/  LEA R2, R90, R88, 0xd ;  /* 0x000000585a027211 */ /* 0x000fe200078e68ff */
[----:B------:R-:W-:Y:S01]  /*3e00*/  MUFU.RCP R48, R48 ;  /* 0x0000003000307308 */ /* 0x000fe20000001000 */
[----:B--2---:R-:W-:Y:S01]  /*3e10*/  FMUL2 R50, R50.F32x2.HI_LO, R28.F32x2.HI_LO ;  /* 0x0000001c3232724a */ /* 0x004fe20000000000 */
[----:B------:R-:W-:Y:S02]  /*3e20*/  F2FP.BF16.F32.PACK_AB R28, R25, R24 ;  /* 0x00000018191c723e */ /* 0x000fe400000010ff */
[----:B------:R-:W-:Y:S01]  /*3e30*/  F2FP.BF16.F32.PACK_AB R29, R23, R22 ;  /* 0x00000016171d723e */ /* 0x000fe200000010ff */
[----:B------:R-:W-:-:S03]  /*3e40*/  FMUL2 R50, R50.F32x2.HI_LO, R70.F32x2.HI_LO ;  /* 0x000000463232724a */ /* 0x000fc60000000000 */
[----:B------:R-:W2:Y:S02]  /*3e50*/  MUFU.RCP R49, R49 ;  /* 0x0000003100317308 */ /* 0x000ea40000001000 */
[----:B------:R-:W-:-:S06]  /*3e60*/  F2FP.BF16.F32.PACK_AB R16, R51, R50 ;  /* 0x000000323310723e */ /* 0x000fcc00000010ff */
[----:B------:R-:W-:Y:S08]  /*3e70*/  MUFU.RCP R60, R60 ;  /* 0x0000003c003c7308 */ /* 0x000ff00000001000 */
[----:B------:R-:W4:Y:S01]  /*3e80*/  MUFU.RCP R61, R61 ;  /* 0x0000003d003d7308 */ /* 0x000f220000001000 */
[----:B--2---:R-:W-:-:S04]  /*3e90*/  FMUL2 R48, R48.F32x2.HI_LO, R32.F32x2.HI_LO ;  /* 0x000000203030724a */ /* 0x004fc80000000000 */
[----:B------:R-:W-:-:S03]  /*3ea0*/  FMUL2 R48, R48.F32x2.HI_LO, R44.F32x2.HI_LO ;  /* 0x0000002c3030724a */ /* 0x000fc60000000000 */
[----:B------:R-:W2:Y:S02]  /*3eb0*/  MUFU.RCP R59, R59 ;  /* 0x0000003b003b7308 */ /* 0x000ea40000001000 */
[----:B------:R-:W-:Y:S01]  /*3ec0*/  F2FP.BF16.F32.PACK_AB R18, R49, R48 ;  /* 0x000000303112723e */ /* 0x000fe200000010ff */
[----:B----4-:R-:W-:-:S04]  /*3ed0*/  FMUL2 R60, R60.F32x2.HI_LO, R42.F32x2.HI_LO ;  /* 0x0000002a3c3c724a */ /* 0x010fc80000000000 */
[----:B------:R-:W-:Y:S02]  /*3ee0*/  FMUL2 R60, R60.F32x2.HI_LO, R46.F32x2.HI_LO ;  /* 0x0000002e3c3c724a */ /* 0x000fe40000000000 */
[----:B--2---:R-:W-:-:S03]  /*3ef0*/  FMUL2 R58, R58.F32x2.HI_LO, R30.F32x2.HI_LO ;  /* 0x0000001e3a3a724a */ /* 0x004fc60000000000 */
[----:B------:R-:W-:Y:S02]  /*3f00*/  F2FP.BF16.F32.PACK_AB R19, R61, R60 ;  /* 0x0000003c3d13723e */ /* 0x000fe400000010ff */
[----:B------:R-:W-:Y:S01]  /*3f10*/  F2FP.BF16.F32.PACK_AB R30, R55, R54 ;  /* 0x00000036371e723e */ /* 0x000fe200000010ff */
[----:B------:R-:W-:Y:S01]  /*3f20*/  FMUL2 R58, R58.F32x2.HI_LO, R68.F32x2.HI_LO ;  /* 0x000000443a3a724a */ /* 0x000fe20000000000 */
[----:B------:R-:W-:-:S04]  /*3f30*/  F2FP.BF16.F32.PACK_AB R31, R57, R56 ;  /* 0x00000038391f723e */ /* 0x000fc800000010ff */
[----:B------:R-:W-:Y:S01]  /*3f40*/  F2FP.BF16.F32.PACK_AB R17, R59, R58 ;  /* 0x0000003a3b11723e */ /* 0x000fe200000010ff */
[----:B---3--:R-:W-:Y:S06]  /*3f50*/  BAR.SYNC.DEFER_BLOCKING 0x1, 0x80 ;  /* 0x0042000000007b1d */ /* 0x008fec0000010000 */
[----:B-1----:R-:W-:Y:S05]  /*3f60*/  BRA.U UP0, `(.L_x_44) ;  /* 0x00000001000c7547 */ /* 0x002fea000b800000 */
[----:B------:R1:W-:Y:S01]  /*3f70*/  UTMASTG.2D [UR8], [UR36], desc[URZ] ;  /* 0x0000ff08240073b5 */ /* 0x0003e20008009000 */
[----:B------:R0:W-:Y:S01]  /*3f80*/  UTMACMDFLUSH ;  /* 0x00000000000079b7 */ /* 0x0001e20000000000 */
[----:B-1----:R-:W-:-:S04]  /*3f90*/  DEPBAR.LE SB0, 0x3 ;  /* 0x000080c00000791a */ /* 0x002fc80000000000 */
.L_x_44:
[----:B------:R-:W-:Y:S06]  /*3fa0*/  BAR.SYNC.DEFER_BLOCKING 0x1, 0x80 ;  /* 0x0042000000007b1d */ /* 0x000fec0000010000 */
[----:B------:R1:W-:Y:S04]  /*3fb0*/  STS.128 [R21], R4 ;  /* 0x0000000415007388 */ /* 0x0003e80000000c00 */
[----:B------:R1:W-:Y:S04]  /*3fc0*/  STS.128 [R20], R8 ;  /* 0x0000000814007388 */ /* 0x0003e80000000c00 */
[----:B------:R1:W-:Y:S04]  /*3fd0*/  STS.128 [R3], R28 ;  /* 0x0000001c03007388 */ /* 0x0003e80000000c00 */
[----:B------:R1:W-:Y:S01]  /*3fe0*/  STS.128 [R2], R16 ;  /* 0x0000001002007388 */ /* 0x0003e20000000c00 */
[----:B------:R2:W-:Y:S06]  /*3ff0*/  MEMBAR.ALL.CTA ;  /* 0x0000000000007992 */ /* 0x0005ec0000008000 */
[----:B--2---:R-:W2:Y:S02]  /*4000*/  FENCE.VIEW.ASYNC.S ;  /* 0x00000000000073c6 */ /* 0x004ea40000000000 */
[----:B--2---:R-:W-:Y:S06]  /*4010*/  BAR.SYNC.DEFER_BLOCKING 0x1, 0x80 ;  /* 0x0042000000007b1d */ /* 0x004fec0000010000 */
[----:B------:R-:W-:Y:S05]  /*4020*/  BRA.U UP0, `(.L_x_45) ;  /* 0x00000001002c7547 */ /* 0x000fea000b800000 */
[----:B------:R-:W-:Y:S01]  /*4030*/  IMAD.U32 R0, RZ, RZ, UR19 ;  /* 0x00000013ff007e24 */ /* 0x000fe2000f8e00ff */
[----:B-1----:R-:W-:Y:S01]  /*4040*/  MOV R3, 0x400 ;  /* 0x0000040000037802 */ /* 0x002fe20000000f00 */
[----:B------:R-:W-:Y:S01]  /*4050*/  IMAD.SHL.U32 R90, R90, 0x1000, RZ ;  /* 0x000010005a5a7824 */ /* 0x000fe200078e00ff */
[----:B------:R-:W-:Y:S02]  /*4060*/  UMOV UR6, UR10 ;  /* 0x0000000a00067c82 */ /* 0x000fe40008000000 */
[----:B------:R-:W-:-:S04]  /*4070*/  LEA R3, R0, R3, 0x18 ;  /* 0x0000000300037211 */ /* 0x000fc800078ec0ff */
[----:B------:R-:W-:-:S04]  /*4080*/  IADD3 R3, PT, PT, R3, R90, R90 ;  /* 0x0000005a03037210 */ /* 0x000fc80007ffe05a */
[----:B------:R-:W-:-:S13]  /*4090*/  R2UR UR4, R3 ;  /* 0x00000000030472ca */ /* 0x000fda00000e0000 */
[----:B------:R-:W-:-:S09]  /*40a0*/  UIADD3 UR4, UPT, UPT, UR4, 0x400, URZ ;  /* 0x0000040004047890 */ /* 0x000fd2000fffe0ff */
[----:B------:R2:W-:Y:S01]  /*40b0*/  UTMASTG.2D [UR4], [UR34], desc[URZ] ;  /* 0x0000ff04220073b5 */ /* 0x0005e20008009000 */
[----:B------:R0:W-:Y:S01]  /*40c0*/  UTMACMDFLUSH ;  /* 0x00000000000079b7 */ /* 0x0001e20000000000 */
[----:B--2---:R-:W-:-:S04]  /*40d0*/  DEPBAR.LE SB0, 0x3 ;  /* 0x000080c00000791a */ /* 0x004fc80000000000 */
.L_x_45:
[----:B------:R-:W-:Y:S01]  /*40e0*/  BAR.SYNC.DEFER_BLOCKING 0x1, 0x80 ;  /* 0x0042000000007b1d */ /* 0x000fe20000010000 */
[----:B------:R-:W-:Y:S01]  /*40f0*/  UISETP.GE.U32.AND UP1, UPT, UR27, 0x6, UPT ;  /* 0x000000061b00788c */ /* 0x000fe2000bf26070 */
[----:B------:R-:W-:Y:S01]  /*4100*/  IADD3 R79, PT, PT, R79, 0x1, RZ ;  /* 0x000000014f4f7810 */ /* 0x000fe20007ffe0ff */
[----:B------:R-:W-:Y:S02]  /*4110*/  UIADD3 UR4, UPT, UPT, UR27, 0x2, URZ ;  /* 0x000000021b047890 */ /* 0x000fe4000fffe0ff */
[----:B------:R-:W-:Y:S02]  /*4120*/  UIADD3 UR26, UPT, UPT, UR26, 0x40, URZ ;  /* 0x000000401a1a7890 */ /* 0x000fe4000fffe0ff */
[----:B------:R-:W-:Y:S02]  /*4130*/  UIADD3 UR5, UPT, UPT, UR5, 0x20, URZ ;  /* 0x0000002005057890 */ /* 0x000fe4000fffe0ff */
[----:B------:R-:W-:Y:S02]  /*4140*/  UIADD3 UR9, UPT, UPT, UR9, 0x40, URZ ;  /* 0x0000004009097890 */ /* 0x000fe4000fffe0ff */
[----:B------:R-:W-:Y:S01]  /*4150*/  UIADD3 UR8, UPT, UPT, UR8, 0x4000, URZ ;  /* 0x0000400008087890 */ /* 0x000fe2000fffe0ff */
[----:B------:R-:W-:Y:S01]  /*4160*/  UMOV UR27, UR4 ;  /* 0x00000004001b7c82 */ /* 0x000fe20008000000 */
[----:B------:R-:W-:Y:S10]  /*4170*/  BRA.U !UP1, `(.L_x_46) ;  /* 0xffffffe909e07547 */ /* 0x000ff4000b83ffff */
[----:B------:R-:W2:Y:S01]  /*4180*/  LDCU.64 UR4, c[0x0][0x6c0] ;  /* 0x0000d800ff0477ac */ /* 0x000ea20008000a00 */
[----:B------:R-:W-:Y:S01]  /*4190*/  LOP3.LUT R80, R80, 0x1, RZ, 0x3c, !PT ;  /* 0x0000000150507812 */ /* 0x000fe200078e3cff */
[----:B------:R-:W-:Y:S01]  /*41a0*/  UIADD3 UR17, UPT, UPT, UR16, UR17, URZ ;  /* 0x0000001110117290 */ /* 0x000fe2000fffe0ff */
[----:B------:R-:W-:-:S03]  /*41b0*/  ELECT P0, URZ, PT ;  /* 0x0000000000ff782f */ /* 0x000fc60003800000 */
[----:B------:R-:W-:Y:S02]  /*41c0*/  UISETP.GE.AND UP0, UPT, UR17, 0x100, UPT ;  /* 0x000001001100788c */ /* 0x000fe4000bf06270 */
[----:B------:R-:W-:Y:S02]  /*41d0*/  UIADD3 UR11, UPT, UPT, UR11, 0x1, URZ ;  /* 0x000000010b0b7890 */ /* 0x000fe4000fffe0ff */
[----:B--2---:R-:W-:-:S06]  /*41e0*/  UIMAD.WIDE.U32 UR8, UR17, UR5, URZ ;  /* 0x00000005110872a5 */ /* 0x004fcc000f8e00ff */
[----:B-1----:R-:W-:Y:S01]  /*41f0*/  @P0 IMAD.MOV.U32 R3, RZ, RZ, 0x1 ;  /* 0x00000001ff030424 */ /* 0x002fe200078e00ff */
[----:B------:R-:W1:Y:S03]  /*4200*/  LDCU UR5, c[0x0][0x6d0] ;  /* 0x0000da00ff0577ac */ /* 0x000e660008000800 */
[----:B------:R3:W-:Y:S01]  /*4210*/  @P0 SYNCS.ARRIVE.TRANS64.RED.ART0 RZ, [R78+URZ], R3 ;  /* 0x000000034eff09a7 */ /* 0x0007e200085004ff */
[----:B------:R-:W-:-:S04]  /*4220*/  UIADD3 UR6, UPT, UPT, UR17, -UR9, URZ ;  /* 0x8000000911067290 */ /* 0x000fc8000fffe0ff */
[----:B------:R-:W-:-:S04]  /*4230*/  USHF.R.U32.HI UR6, URZ, UR23, UR6 ;  /* 0x00000017ff067299 */ /* 0x000fc80008011606 */
[----:B------:R-:W-:-:S04]  /*4240*/  UIADD3 UR6, UPT, UPT, UR9, UR6, URZ ;  /* 0x0000000609067290 */ /* 0x000fc8000fffe0ff */
[----:B------:R-:W-:-:S04]  /*4250*/  USHF.R.U32.HI UR6, URZ, UR22, UR6 ;  /* 0x00000016ff067299 */ /* 0x000fc80008011606 */
[----:B------:R-:W-:-:S04]  /*4260*/  UIADD3 UR6, UPT, UPT, -UR6, URZ, URZ ;  /* 0x000000ff06067290 */ /* 0x000fc8000fffe1ff */
[----:B------:R-:W-:-:S04]  /*4270*/  UIMAD UR6, UR4, UR6, UR17 ;  /* 0x00000006040672a4 */ /* 0x000fc8000f8e0211 */
[----:B-1----:R-:W-:Y:S01]  /*4280*/  UIMAD.WIDE.U32 UR8, UR6, UR5, URZ ;  /* 0x00000005060872a5 */ /* 0x002fe2000f8e00ff */
[----:B------:R-:W1:Y:S03]  /*4290*/  LDCU.64 UR4, c[0x0][0x6d8] ;  /* 0x0000db00ff0477ac */ /* 0x000e660008000a00 */
[----:B------:R-:W-:-:S04]  /*42a0*/  UIADD3 UR8, UPT, UPT, UR6, -UR9, URZ ;  /* 0x8000000906087290 */ /* 0x000fc8000fffe0ff */
[----:B------:R-:W-:-:S04]  /*42b0*/  USHF.R.U32.HI UR8, URZ, UR21, UR8 ;  /* 0x00000015ff087299 */ /* 0x000fc80008011608 */
[----:B------:R-:W-:-:S04]  /*42c0*/  UIADD3 UR9, UPT, UPT, UR9, UR8, URZ ;  /* 0x0000000809097290 */ /* 0x000fc8000fffe0ff */
[----:B------:R-:W-:-:S04]  /*42d0*/  USHF.R.U32.HI UR9, URZ, UR15, UR9 ;  /* 0x0000000fff097299 */ /* 0x000fc80008011609 */
[----:B-1----:R-:W-:Y:S01]  /*42e0*/  UIMAD.WIDE.U32 UR26, UR9, UR5, URZ ;  /* 0x00000005091a72a5 */ /* 0x002fe2000f8e00ff */
[----:B------:R-:W1:Y:S06]  /*42f0*/  LDCU UR5, c[0x0][0x6cc] ;  /* 0x0000d980ff0577ac */ /* 0x000e6c0008000800 */
[----:B------:R-:W-:Y:S02]  /*4300*/  UMOV UR19, UR27 ;  /* 0x0000001b00137c82 */ /* 0x000fe40008000000 */
[----:B------:R-:W-:-:S04]  /*4310*/  UIADD3 UR8, UPT, UPT, UR9, -UR19, URZ ;  /* 0x8000001309087290 */ /* 0x000fc8000fffe0ff */
[----:B------:R-:W-:-:S04]  /*4320*/  USHF.R.U32.HI UR8, URZ, UR14, UR8 ;  /* 0x0000000eff087299 */ /* 0x000fc80008011608 */
[----:B------:R-:W-:-:S04]  /*4330*/  UIADD3 UR8, UPT, UPT, UR19, UR8, URZ ;  /* 0x0000000813087290 */ /* 0x000fc8000fffe0ff */
[----:B------:R-:W-:Y:S02]  /*4340*/  USHF.R.U32.HI UR10, URZ, UR13, UR8 ;  /* 0x0000000dff0a7299 */ /* 0x000fe40008011608 */
[----:B------:R-:W-:Y:S02]  /*4350*/  UIADD3 UR8, UPT, UPT, -UR9, URZ, URZ ;  /* 0x000000ff09087290 */ /* 0x000fe4000fffe1ff */
[----:B------:R-:W-:Y:S02]  /*4360*/  UIADD3 UR10, UPT, UPT, -UR10, URZ, URZ ;  /* 0x000000ff0a0a7290 */ /* 0x000fe4000fffe1ff */
[----:B-1----:R-:W-:Y:S02]  /*4370*/  UIMAD UR5, UR5, UR8, UR6 ;  /* 0x00000008050572a4 */ /* 0x002fe4000f8e0206 */
[----:B------:R-:W-:Y:S01]  /*4380*/  UIMAD UR9, UR4, UR10, UR9 ;  /* 0x0000000a040972a4 */ /* 0x000fe2000f8e0209 */
[----:B---3--:R-:W-:Y:S11]  /*4390*/  BRA.U !UP0, `(.L_x_47) ;  /* 0xffffffe508d87547 */ /* 0x008ff6000b83ffff */
.L_x_42:
[----:B------:R-:W-:-:S09]  /*43a0*/  UISETP.NE.AND UP0, UPT, UR33, URZ, UPT ;  /* 0x000000ff2100728c */ /* 0x000fd2000bf05270 */
[----:B------:R-:W-:Y:S05]  /*43b0*/  BRA.U UP0, `(.L_x_48) ;  /* 0x0000000100207547 */ /* 0x000fea000b800000 */
[----:B------:R-:W1:Y:S01]  /*43c0*/  S2UR UR4, SR_CgaCtaId ;  /* 0x00000000000479c3 */ /* 0x000e620000008800 */
[----:B------:R-:W-:Y:S01]  /*43d0*/  ELECT P0, URZ, PT ;  /* 0x0000000000ff782f */ /* 0x000fe20003800000 */
[----:B------:R-:W-:-:S06]  /*43e0*/  IMAD.MOV.U32 R2, RZ, RZ, 0x1 ;  /* 0x00000001ff027424 */ /* 0x000fcc00078e00ff */
[----:B------:R-:W-:Y:S06]  /*43f0*/  UVIRTCOUNT.DEALLOC.SMPOOL 0x80 ;  /* 0x000000800000784c */ /* 0x000fec0000000000 */
[----:B------:R-:W-:Y:S01]  /*4400*/  @P0 MOV R3, 0x40 ;  /* 0x0000004000030802 */ /* 0x000fe20000000f00 */
[----:B-1----:R-:W-:-:S05]  /*4410*/  @P0 IMAD.U32 R0, RZ, RZ, UR4 ;  /* 0x00000004ff000e24 */ /* 0x002fca000f8e00ff */
[----:B------:R-:W-:-:S05]  /*4420*/  @P0 LEA R3, R0, R3, 0x18 ;  /* 0x0000000300030211 */ /* 0x000fca00078ec0ff */
[----:B------:R1:W-:Y:S02]  /*4430*/  @P0 STS.U8 [R3], R2 ;  /* 0x0000000203000388 */ /* 0x0003e40000000000 */
.L_x_48:
[----:B------:R-:W-:Y:S06]  /*4440*/  BAR.SYNC.DEFER_BLOCKING 0x1, 0x80 ;  /* 0x0042000000007b1d */ /* 0x000fec0000010000 */
[----:B------:R-:W-:Y:S05]  /*4450*/  BRA.U UP0, `(.L_x_49) ;  /* 0x0000000100c47547 */ /* 0x000fea000b800000 */
[----:B-1----:R-:W1:Y:S01]  /*4460*/  S2R R3, SR_CgaCtaId ;  /* 0x0000000000037919 */ /* 0x002e620000008800 */
[----:B------:R-:W-:Y:S02]  /*4470*/  MOV R2, 0x400 ;  /* 0x0000040000027802 */ /* 0x000fe40000000f00 */
[----:B------:R-:W-:Y:S01]  /*4480*/  LOP3.LUT R4, R0, 0x1, RZ, 0x3c, !PT ;  /* 0x0000000100047812 */ /* 0x000fe200078e3cff */
[----:B------:R-:W-:Y:S01]  /*4490*/  IMAD.MOV.U32 R0, RZ, RZ, 0x1 ;  /* 0x00000001ff007424 */ /* 0x000fe200078e00ff */
[----:B-1----:R-:W-:-:S05]  /*44a0*/  LEA R2, R3, R2, 0x18 ;  /* 0x0000000203027211 */ /* 0x002fca00078ec0ff */
[----:B------:R-:W-:-:S05]  /*44b0*/  VIADD R5, R2, 0x40 ;  /* 0x0000004002057836 */ /* 0x000fca0000000000 */
[----:B------:R-:W-:-:S04]  /*44c0*/  PRMT R5, R4, 0x654, R5 ;  /* 0x0000065404057816 */ /* 0x000fc80000000005 */
[----:B------:R1:W-:Y:S01]  /*44d0*/  SYNCS.ARRIVE.TRANS64.RED.ART0 RZ, [R5+URZ], R0 ;  /* 0x0000000005ff79a7 */ /* 0x0003e200085004ff */
[----:B------:R-:W3:Y:S02]  /*44e0*/  SYNCS.PHASECHK.TRANS64.TRYWAIT P0, [R2+URZ+0x40], RZ ;  /* 0x000040ff020075a7 */ /* 0x000ee400080011ff */
[----:B-1-3--:R-:W-:Y:S05]  /*44f0*/  @!P0 BRA `(.L_x_50) ;  /* 0x0000000400ac8947 */ /* 0x00afea0003800000 */
.L_x_63:
[----:B------:R-:W-:Y:S01]  /*4500*/  NOP ;  /* 0x0000000000007918 */ /* 0x000fe20000000000 */
[----:B------:R-:W-:Y:S01]  /*4510*/  MOV R0, 0x50 ;  /* 0x0000005000007802 */ /* 0x000fe20000000f00 */
[----:B------:R-:W-:Y:S01]  /*4520*/  ULOP3.LUT UR8, UR18, 0xffff, URZ, 0xc0, !UPT ;  /* 0x0000ffff12087892 */ /* 0x000fe2000f8ec0ff */
[----:B------:R-:W-:Y:S02]  /*4530*/  UMOV UR5, 0x1 ;  /* 0x0000000100057882 */ /* 0x000fe40000000000 */
[----:B------:R-:W-:Y:S01]  /*4540*/  LEA R3, R3, R0, 0x18 ;  /* 0x0000000003037211 */ /* 0x000fe200078ec0ff */
[----:B------:R-:W-:Y:S01]  /*4550*/  USHF.R.U32.HI UR8, URZ, 0x5, UR8 ;  /* 0x00000005ff087899 */ /* 0x000fe20008011608 */
[----:B------:R-:W-:-:S03]  /*4560*/  UMOV UR4, 0xffff ;  /* 0x0000ffff00047882 */ /* 0x000fc60000000000 */
[----:B------:R-:W3:Y:S01]  /*4570*/  LDS R0, [R3] ;  /* 0x0000000003007984 */ /* 0x000ee20000000800 */
[----:B------:R-:W-:Y:S02]  /*4580*/  UIADD3 UR7, UPT, UPT, UR8, 0x10, URZ ;  /* 0x0000001008077890 */ /* 0x000fe4000fffe0ff */
[----:B------:R-:W-:Y:S02]  /*4590*/  USHF.L.U32 UR4, UR4, UR8, URZ ;  /* 0x0000000804047299 */ /* 0x000fe400080006ff */
[----:B------:R-:W-:-:S04]  /*45a0*/  USHF.L.U32 UR7, UR5, UR7, URZ ;  /* 0x0000000705077299 */ /* 0x000fc800080006ff */
[----:B------:R-:W-:-:S04]  /*45b0*/  ULOP3.LUT UR7, UR7, UR4, URZ, 0xfc, !UPT ;  /* 0x0000000407077292 */ /* 0x000fc8000f8efcff */
[----:B------:R-:W-:Y:S01]  /*45c0*/  ULOP3.LUT UR5, UR7, 0xffff, URZ, 0xc0, !UPT ;  /* 0x0000ffff07057892 */ /* 0x000fe2000f8ec0ff */
[----:B---3--:R-:W-:-:S13]  /*45d0*/  R2UR UR6, R0 ;  /* 0x00000000000672ca */ /* 0x008fda00000e0000 */
[----:B------:R-:W-:-:S04]  /*45e0*/  ULOP3.LUT UR4, UR7, 0xffff, UR6, 0x80, !UPT ;  /* 0x0000ffff07047892 */ /* 0x000fc8000f8e8006 */
[----:B------:R-:W-:-:S09]  /*45f0*/  UISETP.NE.AND UP0, UPT, UR4, UR5, UPT ;  /* 0x000000050400728c */ /* 0x000fd2000bf05270 */
[----:B------:R-:W-:Y:S05]  /*4600*/  BRA.U UP0, `(.L_x_51) ;  /* 0x00000001004c7547 */ /* 0x000fea000b800000 */
[----:B------:R-:W-:Y:S02]  /*4610*/  USHF.R.U32.HI UR4, URZ, 0x10, UR7 ;  /* 0x00000010ff047899 */ /* 0x000fe40008011607 */
[----:B------:R-:W-:-:S04]  /*4620*/  USHF.R.U32.HI UR5, URZ, 0x10, UR6 ;  /* 0x00000010ff057899 */ /* 0x000fc80008011606 */
[----:B------:R-:W-:-:S04]  /*4630*/  ULOP3.LUT UR5, UR5, UR4, URZ, 0xc0, !UPT ;  /* 0x0000000405057292 */ /* 0x000fc8000f8ec0ff */
[----:B------:R-:W-:-:S09]  /*4640*/  UISETP.NE.AND UP0, UPT, UR5, UR4, UPT ;  /* 0x000000040500728c */ /* 0x000fd2000bf05270 */
[----:B------:R-:W-:Y:S05]  /*4650*/  BRA.U UP0, `(.L_x_52) ;  /* 0x00000001002c7547 */ /* 0x000fea000b800000 */
[----:B-1----:R-:W1:Y:S01]  /*4660*/  S2R R2, SR_LANEID ;  /* 0x0000000000027919 */ /* 0x002e620000000000 */
[----:B------:R-:W-:Y:S01]  /*4670*/  ULOP3.LUT UR7, URZ, UR7, URZ, 0x33, !UPT ;  /* 0x00000007ff077292 */ /* 0x000fe2000f8e33ff */
[----:B------:R-:W-:Y:S02]  /*4680*/  VOTEU.ANY UR5, UPT, PT ;  /* 0x0000000000057886 */ /* 0x000fe400038e0100 */
[----:B------:R-:W-:-:S03]  /*4690*/  UFLO.U32 UR5, UR5 ;  /* 0x00000005000572bd */ /* 0x000fc600080e0000 */
[----:B------:R-:W-:-:S04]  /*46a0*/  IMAD.U32 R0, RZ, RZ, UR7 ;  /* 0x00000007ff007e24 */ /* 0x000fc8000f8e00ff */
[----:B------:R-:W3:Y:S02]  /*46b0*/  REDUX UR4, R0 ;  /* 0x00000000000473c4 */ /* 0x000ee40000000000 */
[----:B------:R4:W-:Y:S01]  /*46c0*/  UTCATOMSWS.AND URZ, UR7 ;  /* 0x0000000700ff79e3 */ /* 0x0009e20008000000 */
[----:B-1----:R-:W-:Y:S02]  /*46d0*/  ISETP.EQ.U32.AND P0, PT, R2, UR5, PT ;  /* 0x0000000502007c0c */ /* 0x002fe4000bf02070 */
[----:B---3--:R-:W-:-:S11]  /*46e0*/  MOV R2, UR4 ;  /* 0x0000000400027c02 */ /* 0x008fd60008000f00 */
[----:B------:R4:W-:Y:S01]  /*46f0*/  @P0 ATOMS.AND RZ, [R3], R2 ;  /* 0x0000000203ff038c */ /* 0x0009e20002800000 */
[----:B------:R-:W-:Y:S05]  /*4700*/  BRA `(.L_x_53) ;  /* 0x0000000000147947 */ /* 0x000fea0003800000 */
.L_x_52:
[----:B-1----:R-:W-:Y:S02]  /*4710*/  MOV R2, 0x4730 ;  /* 0x0000473000027802 */ /* 0x002fe40000000f00 */
[----:B--2---:R-:W-:Y:S05]  /*4720*/  CALL.REL.NOINC `($__internal_0_$__cuda_sm10x_tcgen05_guardrail_trap_col_being_dealloced_not_returned_by_alloc) ;  /* 0x0000000400347944 */ /* 0x004fea0003c00000 */
[----:B------:R-:W-:Y:S05]  /*4730*/  BRA `(.L_x_53) ;  /* 0x0000000000087947 */ /* 0x000fea0003800000 */
.L_x_51:
[----:B-1----:R-:W-:Y:S02]  /*4740*/  MOV R2, 0x4760 ;  /* 0x0000476000027802 */ /* 0x002fe40000000f00 */
[----:B--2---:R-:W-:Y:S05]  /*4750*/  CALL.REL.NOINC `($__internal_2_$__cuda_sm10x_tcgen05_guardrail_trap_unallocated_columns_being_dealloced) ;  /* 0x0000000400407944 */ /* 0x004fea0003c00000 */
.L_x_53:
[----:B------:R-:W-:Y:S01]  /*4760*/  NOP ;  /* 0x0000000000007918 */ /* 0x000fe20000000000 */
.L_x_49:
[----:B------:R-:W-:Y:S01]  /*4770*/  UISETP.NE.AND UP0, UPT, UR33, URZ, UPT ;  /* 0x000000ff2100728c */ /* 0x000fe2000bf05270 */
[----:B------:R-:W-:-:S04]  /*4780*/  DEPBAR.LE SB0, 0x0 ;  /* 0x000080000000791a */ /* 0x000fc80000000000 */
[----:B------:R-:W-:-:S04]  /*4790*/  DEPBAR.LE SB0, 0x0 ;  /* 0x000080000000791a */ /* 0x000fc80000000000 */
[----:B------:R-:W-:Y:S05]  /*47a0*/  BRA.U UP0, `(.L_x_29) ;  /* 0x00000001002c7547 */ /* 0x000fea000b800000 */
[----:B------:R-:W3:Y:S01]  /*47b0*/  S2UR UR5, SR_CgaCtaId ;  /* 0x00000000000579c3 */ /* 0x000ee20000008800 */
[----:B------:R-:W-:Y:S01]  /*47c0*/  UMOV UR6, 0x400 ;  /* 0x0000040000067882 */ /* 0x000fe20000000000 */
[----:B------:R-:W-:Y:S01]  /*47d0*/  UMOV UR4, 0x20 ;  /* 0x0000002000047882 */ /* 0x000fe20000000000 */
[----:B------:R-:W-:Y:S01]  /*47e0*/  ELECT P0, URZ, PT ;  /* 0x0000000000ff782f */ /* 0x000fe20003800000 */
[----:B---3--:R-:W-:Y:S02]  /*47f0*/  ULEA UR5, UR5, UR6, 0x18 ;  /* 0x0000000605057291 */ /* 0x008fe4000f8ec0ff */
[----:B------:R-:W-:-:S04]  /*4800*/  UIADD3 UR6, UPT, UPT, -UR4, 0x100000, URZ ;  /* 0x0010000004067890 */ /* 0x000fc8000fffe1ff */
[----:B----4-:R-:W-:Y:S02]  /*4810*/  USHF.L.U32 UR7, UR6, 0xb, URZ ;  /* 0x0000000b06077899 */ /* 0x010fe400080006ff */
[----:B------:R-:W-:Y:S01]  /*4820*/  USHF.L.U32 UR6, UR6, 0x1, URZ ;  /* 0x0000000106067899 */ /* 0x000fe200080006ff */
[----:B------:R-:W3:Y:S11]  /*4830*/  FENCE.VIEW.ASYNC.S ;  /* 0x00000000000073c6 */ /* 0x000ef60000000000 */
[----:B---3--:R3:W4:Y:S01]  /*4840*/  SYNCS.EXCH.64 URZ, [UR5+0x40], UR6 ;  /* 0x0000400605ff75b2 */ /* 0x0087220008000100 */
[----:B------:R-:W-:Y:S01]  /*4850*/  NOP ;  /* 0x0000000000007918 */ /* 0x000fe20000000000 */
.L_x_29:
[----:B------:R-:W-:Y:S01]  /*4860*/  NOP ;  /* 0x0000000000007918 */ /* 0x000fe20000000000 */
[----:B-12345:R-:W-:Y:S05]  /*4870*/  EXIT ;  /* 0x000000000000794d */ /* 0x03efea0003800000 */
.L_x_10:
[----:B------:R-:W-:Y:S02]  /*4880*/  MOV R2, UR4 ;  /* 0x0000000400027c02 */ /* 0x000fe40008000f00 */
[----:B------:R-:W-:Y:S02]  /*4890*/  MOV R3, UR4 ;  /* 0x0000000400037c02 */ /* 0x000fe40008000f00 */
[----:B------:R-:W-:-:S07]  /*48a0*/  MOV R0, UR25 ;  /* 0x0000001900007c02 */ /* 0x000fce0008000f00 */
.L_x_54:
[----:B-1----:R1:W2:Y:S02]  /*48b0*/  SYNCS.PHASECHK.TRANS64.TRYWAIT P0, [R0+URZ+0x18], R3 ;  /* 0x00001803000075a7 */ /* 0x0022a400080011ff */
[----:B--2---:R-:W-:Y:S05]  /*48c0*/  @!P0 NANOSLEEP.SYNCS 0x989680 ;  /* 0x009896800000895d */ /* 0x004fea0003900000 */
[----:B------:R-:W2:Y:S02]  /*48d0*/  @!P0 SYNCS.PHASECHK.TRANS64 P0, [R0+URZ+0x18], R3 ;  /* 0x00001803000085a7 */ /* 0x000ea400080010ff */
[----:B--2---:R-:W-:Y:S05]  /*48e0*/  @!P0 BRA `(.L_x_54) ;  /* 0xfffffffc00f08947 */ /* 0x004fea000383ffff */
[----:B------:R-:W-:Y:S05]  /*48f0*/  BRA `(.L_x_9) ;  /* 0xffffffc000847947 */ /* 0x000fea000383ffff */
.L_x_14:
[----:B------:R-:W-:Y:S02]  /*4900*/  MOV R2, UR6 ;  /* 0x0000000600027c02 */ /* 0x000fe40008000f00 */
[----:B------:R-:W-:Y:S02]  /*4910*/  MOV R3, UR6 ;  /* 0x0000000600037c02 */ /* 0x000fe40008000f00 */
[----:B------:R-:W-:-:S07]  /*4920*/  MOV R0, UR4 ;  /* 0x0000000400007c02 */ /* 0x000fce0008000f00 */
.L_x_55:
[----:B-----5:R5:W4:Y:S02]  /*4930*/  SYNCS.PHASECHK.TRANS64.TRYWAIT P0, [R0+URZ+0x18], R3 ;  /* 0x00001803000075a7 */ /* 0x020b2400080011ff */
[----:B----4-:R-:W-:Y:S05]  /*4940*/  @!P0 NANOSLEEP.SYNCS 0x989680 ;  /* 0x009896800000895d */ /* 0x010fea0003900000 */
[----:B------:R-:W4:Y:S02]  /*4950*/  @!P0 SYNCS.PHASECHK.TRANS64 P0, [R0+URZ+0x18], R3 ;  /* 0x00001803000085a7 */ /* 0x000f2400080010ff */
[----:B----4-:R-:W-:Y:S05]  /*4960*/  @!P0 BRA `(.L_x_55) ;  /* 0xfffffffc00f08947 */ /* 0x010fea000383ffff */
[----:B------:R-:W-:Y:S05]  /*4970*/  BRA `(.L_x_56) ;  /* 0xffffffc400bc7947 */ /* 0x000fea000383ffff */
.L_x_18:
[----:B------:R-:W-:Y:S02]  /*4980*/  MOV R0, UR12 ;  /* 0x0000000c00007c02 */ /* 0x000fe40008000f00 */
[-C--:B------:R-:W-:Y:S02]  /*4990*/  MOV R6, R2.reuse ;  /* 0x0000000200067202 */ /* 0x080fe40000000f00 */
[----:B------:R-:W-:-:S07]  /*49a0*/  MOV R7, R2 ;  /* 0x0000000200077202 */ /* 0x000fce0000000f00 */
.L_x_57:
[----:B-1----:R1:W3:Y:S02]  /*49b0*/  SYNCS.PHASECHK.TRANS64.TRYWAIT P0, [R0+URZ+0x38], R7 ;  /* 0x00003807000075a7 */ /* 0x0022e400080011ff */
[----:B---3--:R-:W-:Y:S05]  /*49c0*/  @!P0 NANOSLEEP.SYNCS 0x989680 ;  /* 0x009896800000895d */ /* 0x008fea0003900000 */
[----:B------:R-:W3:Y:S02]  /*49d0*/  @!P0 SYNCS.PHASECHK.TRANS64 P0, [R0+URZ+0x38], R7 ;  /* 0x00003807000085a7 */ /* 0x000ee400080010ff */
[----:B---3--:R-:W-:Y:S05]  /*49e0*/  @!P0 BRA `(.L_x_57) ;  /* 0xfffffffc00f08947 */ /* 0x008fea000383ffff */
[----:B------:R-:W-:Y:S05]  /*49f0*/  BRA `(.L_x_17) ;  /* 0xffffffcc00207947 */ /* 0x000fea000383ffff */
.L_x_21:
[----:B------:R-:W-:Y:S02]  /*4a00*/  MOV R6, UR25 ;  /* 0x0000001900067c02 */ /* 0x000fe40008000f00 */
[----:B------:R-:W-:Y:S02]  /*4a10*/  MOV R7, UR25 ;  /* 0x0000001900077c02 */ /* 0x000fe40008000f00 */
[----:B------:R-:W-:Y:S07]  /*4a20*/  MOV R0, UR17 ;  /* 0x0000001100007c02 */ /* 0x000fee0008000f00 */
.L_x_58:
[----:B-1----:R1:W3:Y:S02]  /*4a30*/  SYNCS.PHASECHK.TRANS64.TRYWAIT P0, [R0+URZ], R7 ;  /* 0x00000007000075a7 */ /* 0x0022e400080011ff */
[----:B---3--:R-:W-:Y:S05]  /*4a40*/  @!P0 NANOSLEEP.SYNCS 0x989680 ;  /* 0x009896800000895d */ /* 0x008fea0003900000 */
[----:B------:R-:W3:Y:S02]  /*4a50*/  @!P0 SYNCS.PHASECHK.TRANS64 P0, [R0+URZ], R7 ;  /* 0x00000007000085a7 */ /* 0x000ee400080010ff */
[----:B---3--:R-:W-:Y:S05]  /*4a60*/  @!P0 BRA `(.L_x_58) ;  /* 0xfffffffc00f08947 */ /* 0x008fea000383ffff */
[----:B------:R-:W-:Y:S05]  /*4a70*/  BRA `(.L_x_20) ;  /* 0xffffffcc00947947 */ /* 0x000fea000383ffff */
.L_x_38:
[----:B------:R-:W-:-:S07]  /*4a80*/  MOV R15, R14 ;  /* 0x0000000e000f7202 */ /* 0x000fce0000000f00 */
.L_x_59:
[----:B-1----:R1:W3:Y:S02]  /*4a90*/  SYNCS.PHASECHK.TRANS64.TRYWAIT P0, [R0+URZ], R15 ;  /* 0x0000000f000075a7 */ /* 0x0022e400080011ff */
[----:B---3--:R-:W-:Y:S05]  /*4aa0*/  @!P0 NANOSLEEP.SYNCS 0x989680 ;  /* 0x009896800000895d */ /* 0x008fea0003900000 */
[----:B------:R-:W3:Y:S02]  /*4ab0*/  @!P0 SYNCS.PHASECHK.TRANS64 P0, [R0+URZ], R15 ;  /* 0x0000000f000085a7 */ /* 0x000ee400080010ff */
[----:B---3--:R-:W-:Y:S05]  /*4ac0*/  @!P0 BRA `(.L_x_59) ;  /* 0xfffffffc00f08947 */ /* 0x008fea000383ffff */
[----:B------:R-:W-:Y:S05]  /*4ad0*/  BRA `(.L_x_37) ;  /* 0xffffffd400c07947 */ /* 0x000fea000383ffff */
.L_x_41:
[----:B------:R-:W-:-:S07]  /*4ae0*/  MOV R11, R10 ;  /* 0x0000000a000b7202 */ /* 0x000fce0000000f00 */
.L_x_60:
[----:B-1----:R1:W3:Y:S02]  /*4af0*/  SYNCS.PHASECHK.TRANS64.TRYWAIT P0, [R8+URZ], R11 ;  /* 0x0000000b080075a7 */ /* 0x0022e400080011ff */
[----:B---3--:R-:W-:Y:S05]  /*4b00*/  @!P0 NANOSLEEP.SYNCS 0x989680 ;  /* 0x009896800000895d */ /* 0x008fea0003900000 */
[----:B------:R-:W3:Y:S02]  /*4b10*/  @!P0 SYNCS.PHASECHK.TRANS64 P0, [R8+URZ], R11 ;  /* 0x0000000b080085a7 */ /* 0x000ee400080010ff */
[----:B---3--:R-:W-:Y:S05]  /*4b20*/  @!P0 BRA `(.L_x_60) ;  /* 0xfffffffc00f08947 */ /* 0x008fea000383ffff */
[----:B------:R-:W-:Y:S05]  /*4b30*/  BRA `(.L_x_40) ;  /* 0xffffffd800287947 */ /* 0x000fea000383ffff */
.L_x_43:
[----:B------:R-:W-:Y:S02]  /*4b40*/  MOV R2, UR4 ;  /* 0x0000000400027c02 */ /* 0x000fe40008000f00 */
[----:B------:R-:W-:-:S07]  /*4b50*/  MOV R5, R4 ;  /* 0x0000000400057202 */ /* 0x000fce0000000f00 */
.L_x_61:
[----:B-1----:R1:W2:Y:S02]  /*4b60*/  SYNCS.PHASECHK.TRANS64.TRYWAIT P0, [R2+URZ+0x30], R5 ;  /* 0x00003005020075a7 */ /* 0x0022a400080011ff */
[----:B--2---:R-:W-:Y:S05]  /*4b70*/  @!P0 NANOSLEEP.SYNCS 0x989680 ;  /* 0x009896800000895d */ /* 0x004fea0003900000 */
[----:B------:R-:W2:Y:S02]  /*4b80*/  @!P0 SYNCS.PHASECHK.TRANS64 P0, [R2+URZ+0x30], R5 ;  /* 0x00003005020085a7 */ /* 0x000ea400080010ff */
[----:B--2---:R-:W-:Y:S05]  /*4b90*/  @!P0 BRA `(.L_x_61) ;  /* 0xfffffffc00f08947 */ /* 0x004fea000383ffff */
[----:B------:R-:W-:Y:S05]  /*4ba0*/  BRA `(.L_x_62) ;  /* 0xffffffe000487947 */ /* 0x000fea000383ffff */
.L_x_50:
[----:B-1----:R1:W3:Y:S02]  /*4bb0*/  SYNCS.PHASECHK.TRANS64.TRYWAIT P0, [R2+URZ+0x40], RZ ;  /* 0x000040ff020075a7 */ /* 0x0022e400080011ff */
[----:B---3--:R-:W-:Y:S05]  /*4bc0*/  @!P0 NANOSLEEP.SYNCS 0x989680 ;  /* 0x009896800000895d */ /* 0x008fea0003900000 */
[----:B------:R-:W3:Y:S02]  /*4bd0*/  @!P0 SYNCS.PHASECHK.TRANS64 P0, [R2+URZ+0x40], RZ ;  /* 0x000040ff020085a7 */ /* 0x000ee400080010ff */
[----:B---3--:R-:W-:Y:S05]  /*4be0*/  @!P0 BRA `(.L_x_50) ;  /* 0xfffffffc00f08947 */ /* 0x008fea000383ffff */
[----:B------:R-:W-:Y:S05]  /*4bf0*/  BRA `(.L_x_63) ;  /* 0xfffffff800407947 */ /* 0x000fea000383ffff */
        .weak           $__internal_0_$__cuda_sm10x_tcgen05_guardrail_trap_col_being_dealloced_not_returned_by_alloc
        .type           $__internal_0_$__cuda_sm10x_tcgen05_guardrail_trap_col_being_dealloced_not_returned_by_alloc,@function
        .size           $__internal_0_$__cuda_sm10x_tcgen05_guardrail_trap_col_being_dealloced_not_returned_by_alloc,($__internal_1_$__cuda_sm10x_tcgen05_guardrail_trap_phase_invalid_during_alloc - $__internal_0_$__cuda_sm10x_tcgen05_guardrail_trap_col_being_dealloced_not_returned_by_alloc)
$__internal_0_$__cuda_sm10x_tcgen05_guardrail_trap_col_being_dealloced_not_returned_by_alloc:
[----:B------:R-:W-:Y:S05]  /*4c00*/  BPT.TRAP 0x1 ;  /* 0x000000040000795c */ /* 0x000fea0000300000 */
[----:B------:R-:W-:-:S04]  /*4c10*/  HFMA2 R3, -RZ, RZ, 0, 0 ;  /* 0x00000000ff037431 */ /* 0x000fc800000001ff */
[----:B------:R-:W-:Y:S05]  /*4c20*/  RET.REL.NODEC R2 `(kernel_cutlass_kernel_cudnngemm_swigludense_blockscaled_gemm_persistent_swiglu_interleaved_quantSm100BlockScaledPersistentDenseGemmKernel_object_at__TiledMMA_ThrLayoutVMNK21111000_Permuta_0) ;  /* 0xffffffb002f47950 */ /* 0x000fea0003c3ffff */
        .weak           $__internal_1_$__cuda_sm10x_tcgen05_guardrail_trap_phase_invalid_during_alloc
        .type           $__internal_1_$__cuda_sm10x_tcgen05_guardrail_trap_phase_invalid_during_alloc,@function
        .size           $__internal_1_$__cuda_sm10x_tcgen05_guardrail_trap_phase_invalid_during_alloc,($__internal_2_$__cuda_sm10x_tcgen05_guardrail_trap_unallocated_columns_being_dealloced - $__internal_1_$__cuda_sm10x_tcgen05_guardrail_trap_phase_invalid_during_alloc)
$__internal_1_$__cuda_sm10x_tcgen05_guardrail_trap_phase_invalid_during_alloc:
[----:B------:R-:W-:Y:S05]  /*4c30*/  BPT.TRAP 0x1 ;  /* 0x000000040000795c */ /* 0x000fea0000300000 */
[----:B------:R-:W-:-:S04]  /*4c40*/  MOV R3, 0x0 ;  /* 0x0000000000037802 */ /* 0x000fc80000000f00 */
[----:B------:R-:W-:Y:S05]  /*4c50*/  RET.REL.NODEC R2 `(kernel_cutlass_kernel_cudnngemm_swigludense_blockscaled_gemm_persistent_swiglu_interleaved_quantSm100BlockScaledPersistentDenseGemmKernel_object_at__TiledMMA_ThrLayoutVMNK21111000_Permuta_0) ;  /* 0xffffffb002e87950 */ /* 0x000fea0003c3ffff */
        .weak           $__internal_2_$__cuda_sm10x_tcgen05_guardrail_trap_unallocated_columns_being_dealloced
        .type           $__internal_2_$__cuda_sm10x_tcgen05_guardrail_trap_unallocated_columns_being_dealloced,@function
        .size           $__internal_2_$__cuda_sm10x_tcgen05_guardrail_trap_unallocated_columns_being_dealloced,(.L_x_67 - $__internal_2_$__cuda_sm10x_tcgen05_guardrail_trap_unallocated_columns_being_dealloced)
$__internal_2_$__cuda_sm10x_tcgen05_guardrail_trap_unallocated_columns_being_dealloced:
[----:B------:R-:W-:Y:S05]  /*4c60*/  BPT.TRAP 0x1 ;  /* 0x000000040000795c */ /* 0x000fea0000300000 */
[----:B------:R-:W-:-:S04]  /*4c70*/  HFMA2 R3, -RZ, RZ, 0, 0 ;  /* 0x00000000ff037431 */ /* 0x000fc800000001ff */
[----:B------:R-:W-:Y:S05]  /*4c80*/  RET.REL.NODEC R2 `(kernel_cutlass_kernel_cudnngemm_swigludense_blockscaled_gemm_persistent_swiglu_interleaved_quantSm100BlockScaledPersistentDenseGemmKernel_object_at__TiledMMA_ThrLayoutVMNK21111000_Permuta_0) ;  /* 0xffffffb002dc7950 */ /* 0x000fea0003c3ffff */
.L_x_64:
[----:B------:R-:W-:-:S00]  /*4c90*/  BRA `(.L_x_64) ;  /* 0xfffffffc00fc7947 */ /* 0x000fc0000383ffff */
[----:B------:R-:W-:-:S00]  /*4ca0*/  NOP ;  /* 0x0000000000007918 */ /* 0x000fc00000000000 */
        /* <DEDUP_REMOVED lines=13> */
.L_x_67:


//--------------------- .nv.shared.kernel_cutlass_kernel_cudnngemm_swigludense_blockscaled_gemm_persistent_swiglu_interleaved_quantSm100BlockScaledPersistentDenseGemmKernel_object_at__TiledMMA_ThrLayoutVMNK21111000_Permuta_0 --------------------------
	.section	.nv.shared.kernel_cutlass_kernel_cudnngemm_swigludense_blockscaled_gemm_persistent_swiglu_interleaved_quantSm100BlockScaledPersistentDenseGemmKernel_object_at__TiledMMA_ThrLayoutVMNK21111000_Permuta_0,"aw",@nobits
	.sectionflags	@""
	.align	1024
	.zero		1024


//--------------------- .nv.shared.reserved.0     --------------------------
	.section	.nv.shared.reserved.0,"aw",@nobits
	.align	8
	.weak		__nv_reservedSMEM_offset_0_alias
	.size		__nv_reservedSMEM_offset_0_alias, 0, 64
	.other		__nv_reservedSMEM_offset_0_alias,@"STO_CUDA_RESERVED_SHARED STV_DEFAULT"
__nv_reservedSMEM_offset_0_alias:
	.zero		0
.nv.shared.reserved.0:
	.zero		64
	.weak		__nv_reservedSMEM_allocation_phase
	.type		__nv_reservedSMEM_allocation_phase,@object
	.size		__nv_reservedSMEM_allocation_phase,(.L_0 - __nv_reservedSMEM_allocation_phase)
__nv_reservedSMEM_allocation_phase:
	.zero		1
.L_0:
	.zero		7
	.weak		__nv_reservedSMEM_devtool_atexit_pc
	.type		__nv_reservedSMEM_devtool_atexit_pc,@object
	.size		__nv_reservedSMEM_devtool_atexit_pc,(__nv_reservedSMEM_allocation_mask - __nv_reservedSMEM_devtool_atexit_pc)
__nv_reservedSMEM_devtool_atexit_pc:
	.zero		8
	.weak		__nv_reservedSMEM_allocation_mask
	.type		__nv_reservedSMEM_allocation_mask,@object
	.size		__nv_reservedSMEM_allocation_mask,(.L_2 - __nv_reservedSMEM_allocation_mask)
__nv_reservedSMEM_allocation_mask:
	.zero		4
.L_2:
	.zero		4
	.weak		__nv_reservedSMEM_tmem_allocation_pipeline_mbarrier
	.type		__nv_reservedSMEM_tmem_allocation_pipeline_mbarrier,@object
	.size		__nv_reservedSMEM_tmem_allocation_pipeline_mbarrier,(__nv_reservedSMEM_tmem_allocation_pipeline_mbarrier_parity - __nv_reservedSMEM_tmem_allocation_pipeline_mbarrier)
__nv_reservedSMEM_tmem_allocation_pipeline_mbarrier:
	.zero		8
	.weak		__nv_reservedSMEM_tmem_allocation_pipeline_mbarrier_parity
	.type		__nv_reservedSMEM_tmem_allocation_pipeline_mbarrier_parity,@object
	.size		__nv_reservedSMEM_tmem_allocation_pipeline_mbarrier_parity,(.L_4 - __nv_reservedSMEM_tmem_allocation_pipeline_mbarrier_parity)
__nv_reservedSMEM_tmem_allocation_pipeline_mbarrier_parity:
	.zero		4
.L_4:


//--------------------- .nv.constant0.kernel_cutlass_kernel_cudnngemm_swigludense_blockscaled_gemm_persistent_swiglu_interleaved_quantSm100BlockScaledPersistentDenseGemmKernel_object_at__TiledMMA_ThrLayoutVMNK21111000_Permuta_0 --------------------------
	.section	.nv.constant0.kernel_cutlass_kernel_cudnngemm_swigludense_blockscaled_gemm_persistent_swiglu_interleaved_quantSm100BlockScaledPersistentDenseGemmKernel_object_at__TiledMMA_ThrLayoutVMNK21111000_Permuta_0,"a",@progbits
	.sectionflags	@""
	.align	4
.nv.constant0.kernel_cutlass_kernel_cudnngemm_swigludense_blockscaled_gemm_persistent_swiglu_interleaved_quantSm100BlockScaledPersistentDenseGemmKernel_object_at__TiledMMA_ThrLayoutVMNK21111000_Permuta_0:
	.zero		1768


//--------------------- SYMBOLS --------------------------

	.type		.nv.reservedSmem.offset0,@object
	.size		.nv.reservedSmem.offset0,0x4
	.type		.nv.reservedSmem.cap,@object
	.size		.nv.reservedSmem.cap,0x4
